	.target	sm_90a

	.elftype	@"ET_EXEC"


//--------------------- .note.nv.tkinfo           --------------------------
	.section	.note.nv.tkinfo,"",@"SHT_NOTE"
	.sectionflags	@"SHF_NOTE_NV_TKINFO"
	.tkinfo
        /*0018*/ 	.word	0x00000002
        /*0030*/ 	.string	""
        /*0030*/ 	.string	"ptxas"
        /*0030*/ 	.string	"Cuda compilation tools, release 13.0, V13.0.88"
        /*0030*/ 	.string	"Build cuda_13.0.r13.0/compiler.36424714_0"
        /*0030*/ 	.string	"-arch sm_90a -m 64 "



//--------------------- .note.nv.cuinfo           --------------------------
	.section	.note.nv.cuinfo,"",@"SHT_NOTE"
	.sectionflags	@"SHF_NOTE_NV_CUINFO"
        /*0018*/ 	.short	0x0002
        /*001a*/ 	.short	0x005a
        /*001c*/ 	.short	0x0082
	.zero		2


//--------------------- .nv.info                  --------------------------
	.section	.nv.info,"",@"SHT_CUDA_INFO"
	.align	4


	//----- nvinfo : EIATTR_REGCOUNT
	.align		4
        /*0000*/ 	.byte	0x04, 0x2f
        /*0002*/ 	.short	(.L_15 - .L_14)
	.align		4
.L_14:
        /*0004*/ 	.word	index@(_ZN7cutlass13device_kernelINS_4gemm6kernel13GemmUniversalIN4cute5tupleIJiiiiEEENS1_10collective13CollectiveMmaINS1_34MainloopSm90TmaGmmaWarpSpecializedILi4ENS5_IJNS4_1CILi2EEESB_NSA_ILi1EEEEEENS1_35KernelTmaWarpSpecializedCooperativeEEENS5_IJNSA_ILi128EEESG_NSA_ILi64EEEEEENS_6half_tENS5_IJlSC_lEEESJ_SK_NS4_8TiledMMAINS4_8MMA_AtomIJNS4_4SM904GMMA26MMA_64x128x16_F32F16F16_SSILNSO_5MajorE0ELSQ_0ELNSO_7ScaleInE1ELSR_1EEEEEENS4_6LayoutINS5_IJSB_SC_SC_EEENS5_IJSC_NSA_ILi0EEESW_EEEEENS5_IJNS4_10UnderscoreESZ_SZ_EEEEENS4_23SM90_TMA_LOAD_MULTICASTENS4_14ComposedLayoutINS4_7SwizzleILi3ELi4ELi3EEENS4_18smem_ptr_flag_bitsILi16EEENSU_INS5_IJNSA_ILi8EEESH_EEENS5_IJSH_SC_EEEEEEEvNS4_8identityES12_S1C_vS1D_EENS_8epilogue10collective6detail29Sm90TmaWarpSpecializedAdapterINS1G_15DefaultEpilogueISJ_SK_SK_NS1F_6thread17LinearCombinationISJ_Li1EffLNS1K_9ScaleType4KindE0ELNS_15FloatRoundStyleE2ESJ_EENS1_15EpilogueDefaultEEEEEvvEEEEvNT_6ParamsE)
        /*0008*/ 	.word	0x000000a8


	//----- nvinfo : EIATTR_FRAME_SIZE
	.align		4
.L_15:
        /*000c*/ 	.byte	0x04, 0x11
        /*000e*/ 	.short	(.L_17 - .L_16)
	.align		4
.L_16:
        /*0010*/ 	.word	index@(_ZN7cutlass13device_kernelINS_4gemm6kernel13GemmUniversalIN4cute5tupleIJiiiiEEENS1_10collective13CollectiveMmaINS1_34MainloopSm90TmaGmmaWarpSpecializedILi4ENS5_IJNS4_1CILi2EEESB_NSA_ILi1EEEEEENS1_35KernelTmaWarpSpecializedCooperativeEEENS5_IJNSA_ILi128EEESG_NSA_ILi64EEEEEENS_6half_tENS5_IJlSC_lEEESJ_SK_NS4_8TiledMMAINS4_8MMA_AtomIJNS4_4SM904GMMA26MMA_64x128x16_F32F16F16_SSILNSO_5MajorE0ELSQ_0ELNSO_7ScaleInE1ELSR_1EEEEEENS4_6LayoutINS5_IJSB_SC_SC_EEENS5_IJSC_NSA_ILi0EEESW_EEEEENS5_IJNS4_10UnderscoreESZ_SZ_EEEEENS4_23SM90_TMA_LOAD_MULTICASTENS4_14ComposedLayoutINS4_7SwizzleILi3ELi4ELi3EEENS4_18smem_ptr_flag_bitsILi16EEENSU_INS5_IJNSA_ILi8EEESH_EEENS5_IJSH_SC_EEEEEEEvNS4_8identityES12_S1C_vS1D_EENS_8epilogue10collective6detail29Sm90TmaWarpSpecializedAdapterINS1G_15DefaultEpilogueISJ_SK_SK_NS1F_6thread17LinearCombinationISJ_Li1EffLNS1K_9ScaleType4KindE0ELNS_15FloatRoundStyleE2ESJ_EENS1_15EpilogueDefaultEEEEEvvEEEEvNT_6ParamsE)
        /*0014*/ 	.word	0x00000000


	//----- nvinfo : EIATTR_MIN_STACK_SIZE
	.align		4
.L_17:
        /*0018*/ 	.byte	0x04, 0x12
        /*001a*/ 	.short	(.L_19 - .L_18)
	.align		4
.L_18:
        /*001c*/ 	.word	index@(_ZN7cutlass13device_kernelINS_4gemm6kernel13GemmUniversalIN4cute5tupleIJiiiiEEENS1_10collective13CollectiveMmaINS1_34MainloopSm90TmaGmmaWarpSpecializedILi4ENS5_IJNS4_1CILi2EEESB_NSA_ILi1EEEEEENS1_35KernelTmaWarpSpecializedCooperativeEEENS5_IJNSA_ILi128EEESG_NSA_ILi64EEEEEENS_6half_tENS5_IJlSC_lEEESJ_SK_NS4_8TiledMMAINS4_8MMA_AtomIJNS4_4SM904GMMA26MMA_64x128x16_F32F16F16_SSILNSO_5MajorE0ELSQ_0ELNSO_7ScaleInE1ELSR_1EEEEEENS4_6LayoutINS5_IJSB_SC_SC_EEENS5_IJSC_NSA_ILi0EEESW_EEEEENS5_IJNS4_10UnderscoreESZ_SZ_EEEEENS4_23SM90_TMA_LOAD_MULTICASTENS4_14ComposedLayoutINS4_7SwizzleILi3ELi4ELi3EEENS4_18smem_ptr_flag_bitsILi16EEENSU_INS5_IJNSA_ILi8EEESH_EEENS5_IJSH_SC_EEEEEEEvNS4_8identityES12_S1C_vS1D_EENS_8epilogue10collective6detail29Sm90TmaWarpSpecializedAdapterINS1G_15DefaultEpilogueISJ_SK_SK_NS1F_6thread17LinearCombinationISJ_Li1EffLNS1K_9ScaleType4KindE0ELNS_15FloatRoundStyleE2ESJ_EENS1_15EpilogueDefaultEEEEEvvEEEEvNT_6ParamsE)
        /*0020*/ 	.word	0x00000000
.L_19:


//--------------------- .nv.compat                --------------------------
	.section	.nv.compat,"",@"SHT_CUDA_COMPAT_INFO"
	.align	4
        /*0000*/ 	.byte	0x02, 0x09, 0x01, 0x00, 0x02, 0x02, 0x04, 0x00, 0x02, 0x05, 0x05, 0x00, 0x03, 0x07, 0x01, 0x01
        /*0010*/ 	.byte	0x02, 0x03, 0x01, 0x00, 0x02, 0x06, 0x01, 0x00, 0x04, 0x0b, 0x08, 0x00, 0x00, 0x00, 0x00, 0x00
        /*0020*/ 	.byte	0x00, 0x00, 0x00, 0x00


//--------------------- .nv.info._ZN7cutlass13device_kernelINS_4gemm6kernel13GemmUniversalIN4cute5tupleIJiiiiEEENS1_10collective13CollectiveMmaINS1_34MainloopSm90TmaGmmaWarpSpecializedILi4ENS5_IJNS4_1CILi2EEESB_NSA_ILi1EEEEEENS1_35KernelTmaWarpSpecializedCooperativeEEENS5_IJNSA_ILi128EEESG_NSA_ILi64EEEEEENS_6half_tENS5_IJlSC_lEEESJ_SK_NS4_8TiledMMAINS4_8MMA_AtomIJNS4_4SM904GMMA26MMA_64x128x16_F32F16F16_SSILNSO_5MajorE0ELSQ_0ELNSO_7ScaleInE1ELSR_1EEEEEENS4_6LayoutINS5_IJSB_SC_SC_EEENS5_IJSC_NSA_ILi0EEESW_EEEEENS5_IJNS4_10UnderscoreESZ_SZ_EEEEENS4_23SM90_TMA_LOAD_MULTICASTENS4_14ComposedLayoutINS4_7SwizzleILi3ELi4ELi3EEENS4_18smem_ptr_flag_bitsILi16EEENSU_INS5_IJNSA_ILi8EEESH_EEENS5_IJSH_SC_EEEEEEEvNS4_8identityES12_S1C_vS1D_EENS_8epilogue10collective6detail29Sm90TmaWarpSpecializedAdapterINS1G_15DefaultEpilogueISJ_SK_SK_NS1F_6thread17LinearCombinationISJ_Li1EffLNS1K_9ScaleType4KindE0ELNS_15FloatRoundStyleE2ESJ_EENS1_15EpilogueDefaultEEEEEvvEEEEvNT_6ParamsE --------------------------
	.section	.nv.info._ZN7cutlass13device_kernelINS_4gemm6kernel13GemmUniversalIN4cute5tupleIJiiiiEEENS1_10collective13CollectiveMmaINS1_34MainloopSm90TmaGmmaWarpSpecializedILi4ENS5_IJNS4_1CILi2EEESB_NSA_ILi1EEEEEENS1_35KernelTmaWarpSpecializedCooperativeEEENS5_IJNSA_ILi128EEESG_NSA_ILi64EEEEEENS_6half_tENS5_IJlSC_lEEESJ_SK_NS4_8TiledMMAINS4_8MMA_AtomIJNS4_4SM904GMMA26MMA_64x128x16_F32F16F16_SSILNSO_5MajorE0ELSQ_0ELNSO_7ScaleInE1ELSR_1EEEEEENS4_6LayoutINS5_IJSB_SC_SC_EEENS5_IJSC_NSA_ILi0EEESW_EEEEENS5_IJNS4_10UnderscoreESZ_SZ_EEEEENS4_23SM90_TMA_LOAD_MULTICASTENS4_14ComposedLayoutINS4_7SwizzleILi3ELi4ELi3EEENS4_18smem_ptr_flag_bitsILi16EEENSU_INS5_IJNSA_ILi8EEESH_EEENS5_IJSH_SC_EEEEEEEvNS4_8identityES12_S1C_vS1D_EENS_8epilogue10collective6detail29Sm90TmaWarpSpecializedAdapterINS1G_15DefaultEpilogueISJ_SK_SK_NS1F_6thread17LinearCombinationISJ_Li1EffLNS1K_9ScaleType4KindE0ELNS_15FloatRoundStyleE2ESJ_EENS1_15EpilogueDefaultEEEEEvvEEEEvNT_6ParamsE,"",@"SHT_CUDA_INFO"
	.sectionflags	@""
	.align	4


	//----- nvinfo : EIATTR_CUDA_API_VERSION
	.align		4
        /*0000*/ 	.byte	0x04, 0x37
        /*0002*/ 	.short	(.L_21 - .L_20)
.L_20:
        /*0004*/ 	.word	0x00000082


	//----- nvinfo : EIATTR_KPARAM_INFO
	.align		4
.L_21:
        /*0008*/ 	.byte	0x04, 0x17
        /*000a*/ 	.short	(.L_23 - .L_22)
.L_22:
        /*000c*/ 	.word	0x00000000
        /*0010*/ 	.short	0x0000
        /*0012*/ 	.short	0x0070
        /*0014*/ 	.byte	0x00, 0xf0, 0x01, 0x10


	//----- nvinfo : EIATTR_SPARSE_MMA_MASK
	.align		4
.L_23:
        /*0018*/ 	.byte	0x03, 0x50
        /*001a*/ 	.short	0x0000


	//----- nvinfo : EIATTR_MAXREG_COUNT
	.align		4
        /*001c*/ 	.byte	0x03, 0x1b
        /*001e*/ 	.short	0x00a8


	//----- nvinfo : EIATTR_NUM_BARRIERS
	.align		4
        /*0020*/ 	.byte	0x02, 0x4c
        /*0022*/ 	.byte	0x01
	.zero		1


	//----- nvinfo : EIATTR_EXTERNS
	.align		4
        /*0024*/ 	.byte	0x04, 0x0f
        /*0026*/ 	.short	(.L_25 - .L_24)


	//   ....[0]....
	.align		4
.L_24:
        /*0028*/ 	.word	index@(__assertfail)


	//----- nvinfo : EIATTR_MERCURY_ISA_VERSION
	.align		4
.L_25:
        /*002c*/ 	.byte	0x03, 0x5f
        /*002e*/ 	.short	0x0101


	//----- nvinfo : EIATTR_INT_WARP_WIDE_INSTR_OFFSETS
	.align		4
        /*0030*/ 	.byte	0x04, 0x31
        /*0032*/ 	.short	(.L_27 - .L_26)


	//   ....[0]....
.L_26:
        /*0034*/ 	.word	0x00000480


	//   ....[1]....
        /*0038*/ 	.word	0x000004a0


	//   ....[2]....
        /*003c*/ 	.word	0x00000680


	//   ....[3]....
        /*0040*/ 	.word	0x00001f00


	//----- nvinfo : EIATTR_COOP_GROUP_MASK_REGIDS
	.align		4
.L_27:
        /*0044*/ 	.byte	0x04, 0x29
        /*0046*/ 	.short	(.L_29 - .L_28)


	//   ....[0]....
.L_28:
        /*0048*/ 	.word	0xffffffff


	//   ....[1]....
        /*004c*/ 	.word	0xffffffff


	//   ....[2]....
        /*0050*/ 	.word	0xffffffff


	//   ....[3]....
        /*0054*/ 	.word	0xffffffff


	//   ....[4]....
        /*0058*/ 	.word	0xffffffff


	//   ....[5]....
        /*005c*/ 	.word	0xffffffff


	//----- nvinfo : EIATTR_COOP_GROUP_INSTR_OFFSETS
	.align		4
.L_29:
        /*0060*/ 	.byte	0x04, 0x28
        /*0062*/ 	.short	(.L_31 - .L_30)


	//   ....[0]....
.L_30:
        /*0064*/ 	.word	0x00000060


	//   ....[1]....
        /*0068*/ 	.word	0x00000070


	//   ....[2]....
        /*006c*/ 	.word	0x00000130


	//   ....[3]....
        /*0070*/ 	.word	0x000002d0


	//   ....[4]....
        /*0074*/ 	.word	0x00000800


	//   ....[5]....
        /*0078*/ 	.word	0x00001480


	//----- nvinfo : EIATTR_REG_RECONFIG
	.align		4
.L_31:
        /*007c*/ 	.byte	0x01, 0x54
	.zero		2


	//----- nvinfo : EIATTR_SYSCALL_OFFSETS
	.align		4
        /*0080*/ 	.byte	0x04, 0x46
        /*0082*/ 	.short	(.L_33 - .L_32)


	//   ....[0]....
.L_32:
        /*0084*/ 	.word	0x00001670


	//----- nvinfo : EIATTR_MBARRIER_INSTR_OFFSETS
	.align		4
.L_33:
        /*0088*/ 	.byte	0x04, 0x39
        /*008a*/ 	.short	(.L_35 - .L_34)


	//   ....[0]....
.L_34:
        /*008c*/ 	.word	0x00000230
        /*0090*/ 	.word	0x000000ff
        /*0094*/ 	.word	0x00000000
        /*0098*/ 	.short	0x0100
        /*009a*/ 	.byte	0x08
	.zero		1


	//   ....[1]....
        /*009c*/ 	.word	0x00000240
        /*00a0*/ 	.word	0x000000ff
        /*00a4*/ 	.word	0x00000020
        /*00a8*/ 	.short	0x0100
        /*00aa*/ 	.byte	0x08
	.zero		1


	//   ....[2]....
        /*00ac*/ 	.word	0x00000250
        /*00b0*/ 	.word	0x000000ff
        /*00b4*/ 	.word	0x00000008
        /*00b8*/ 	.short	0x0100
        /*00ba*/ 	.byte	0x08
	.zero		1


	//   ....[3]....
        /*00bc*/ 	.word	0x00000260
        /*00c0*/ 	.word	0x000000ff
        /*00c4*/ 	.word	0x00000028
        /*00c8*/ 	.short	0x0100
        /*00ca*/ 	.byte	0x08
	.zero		1


	//   ....[4]....
        /*00cc*/ 	.word	0x00000270
        /*00d0*/ 	.word	0x000000ff
        /*00d4*/ 	.word	0x00000010
        /*00d8*/ 	.short	0x0100
        /*00da*/ 	.byte	0x08
	.zero		1


	//   ....[5]....
        /*00dc*/ 	.word	0x00000280
        /*00e0*/ 	.word	0x000000ff
        /*00e4*/ 	.word	0x00000030
        /*00e8*/ 	.short	0x0100
        /*00ea*/ 	.byte	0x08
	.zero		1


	//   ....[6]....
        /*00ec*/ 	.word	0x00000290
        /*00f0*/ 	.word	0x000000ff
        /*00f4*/ 	.word	0x00000018
        /*00f8*/ 	.short	0x0100
        /*00fa*/ 	.byte	0x08
	.zero		1


	//   ....[7]....
        /*00fc*/ 	.word	0x000002a0
        /*0100*/ 	.word	0x000000ff
        /*0104*/ 	.word	0x00000038
        /*0108*/ 	.short	0x0100
        /*010a*/ 	.byte	0x08
	.zero		1


	//   ....[8]....
        /*010c*/ 	.word	0x00000710
        /*0110*/ 	.word	0x000000ff
        /*0114*/ 	.word	0x00000050
        /*0118*/ 	.short	0x0100
        /*011a*/ 	.byte	0x06
	.zero		1


	//   ....[9]....
        /*011c*/ 	.word	0x000007a0
        /*0120*/ 	.word	0x000000ff
        /*0124*/ 	.word	0x00000058
        /*0128*/ 	.short	0x0100
        /*012a*/ 	.byte	0x06
	.zero		1


	//   ....[10]....
        /*012c*/ 	.word	0x00001730
        /*0130*/ 	.word	0x00000003
        /*0134*/ 	.word	0x00000000
        /*0138*/ 	.short	0x010a
        /*013a*/ 	.byte	0x3f
	.zero		1


	//   ....[11]....
        /*013c*/ 	.word	0x00001790
        /*0140*/ 	.word	0x00000003
        /*0144*/ 	.word	0x00000000
        /*0148*/ 	.short	0x010a
        /*014a*/ 	.byte	0x3f
	.zero		1


	//   ....[12]....
        /*014c*/ 	.word	0x00001b10
        /*0150*/ 	.word	0x00000005
        /*0154*/ 	.word	0x00000000
        /*0158*/ 	.short	0x010a
        /*015a*/ 	.byte	0x3f
	.zero		1


	//   ....[13]....
        /*015c*/ 	.word	0x00001b50
        /*0160*/ 	.word	0x00000005
        /*0164*/ 	.word	0x00000000
        /*0168*/ 	.short	0x010a
        /*016a*/ 	.byte	0x3f
	.zero		1


	//   ....[14]....
        /*016c*/ 	.word	0x00001db0
        /*0170*/ 	.word	0x00000004
        /*0174*/ 	.word	0x00000000
        /*0178*/ 	.short	0x0101
        /*017a*/ 	.byte	0x3f
	.zero		1


	//   ....[15]....
        /*017c*/ 	.word	0x00001f70
        /*0180*/ 	.word	0x00000000
        /*0184*/ 	.word	0x00000000
        /*0188*/ 	.short	0x0101
        /*018a*/ 	.byte	0x3f
	.zero		1


	//   ....[16]....
        /*018c*/ 	.word	0x00007160
        /*0190*/ 	.word	0x00000014
        /*0194*/ 	.word	0x00000020
        /*0198*/ 	.short	0x010a
        /*019a*/ 	.byte	0x3f
	.zero		1


	//   ....[17]....
        /*019c*/ 	.word	0x00007550
        /*01a0*/ 	.word	0x00000004
        /*01a4*/ 	.word	0x00000058
        /*01a8*/ 	.short	0x0101
        /*01aa*/ 	.byte	0x3f
	.zero		1


	//   ....[18]....
        /*01ac*/ 	.word	0x00007c70
        /*01b0*/ 	.word	0x00000005
        /*01b4*/ 	.word	0x00000000
        /*01b8*/ 	.short	0x010a
        /*01ba*/ 	.byte	0x3f
	.zero		1


	//   ....[19]....
        /*01bc*/ 	.word	0x00007cf0
        /*01c0*/ 	.word	0x00000007
        /*01c4*/ 	.word	0x00000000
        /*01c8*/ 	.short	0x010a
        /*01ca*/ 	.byte	0x3f
	.zero		1


	//   ....[20]....
        /*01cc*/ 	.word	0x00007d80
        /*01d0*/ 	.word	0x00000006
        /*01d4*/ 	.word	0x00000000
        /*01d8*/ 	.short	0x010a
        /*01da*/ 	.byte	0x3f
	.zero		1


	//   ....[21]....
        /*01dc*/ 	.word	0x00007e10
        /*01e0*/ 	.word	0x00000003
        /*01e4*/ 	.word	0x00000000
        /*01e8*/ 	.short	0x010a
        /*01ea*/ 	.byte	0x3f
	.zero		1


	//   ....[22]....
        /*01ec*/ 	.word	0x00007e70
        /*01f0*/ 	.word	0x00000003
        /*01f4*/ 	.word	0x00000000
        /*01f8*/ 	.short	0x010a
        /*01fa*/ 	.byte	0x3f
	.zero		1


	//   ....[23]....
        /*01fc*/ 	.word	0x00007ec0
        /*0200*/ 	.word	0x00000005
        /*0204*/ 	.word	0x00000000
        /*0208*/ 	.short	0x010a
        /*020a*/ 	.byte	0x3f
	.zero		1


	//   ....[24]....
        /*020c*/ 	.word	0x00007f90
        /*0210*/ 	.word	0x00000014
        /*0214*/ 	.word	0x00000020
        /*0218*/ 	.short	0x010a
        /*021a*/ 	.byte	0x3f
	.zero		1


	//   ....[25]....
        /*021c*/ 	.word	0x00008060
        /*0220*/ 	.word	0x00000005
        /*0224*/ 	.word	0x00000000
        /*0228*/ 	.short	0x010a
        /*022a*/ 	.byte	0x3f
	.zero		1


	//   ....[26]....
        /*022c*/ 	.word	0x000080b0
        /*0230*/ 	.word	0x00000007
        /*0234*/ 	.word	0x00000000
        /*0238*/ 	.short	0x010a
        /*023a*/ 	.byte	0x3f
	.zero		1


	//   ....[27]....
        /*023c*/ 	.word	0x00008100
        /*0240*/ 	.word	0x00000006
        /*0244*/ 	.word	0x00000000
        /*0248*/ 	.short	0x010a
        /*024a*/ 	.byte	0x3f
	.zero		1


	//----- nvinfo : EIATTR_NUM_MBARRIERS
	.align		4
.L_35:
        /*024c*/ 	.byte	0x03, 0x38
        /*024e*/ 	.short	0x000a


	//----- nvinfo : EIATTR_EXIT_INSTR_OFFSETS
	.align		4
        /*0250*/ 	.byte	0x04, 0x1c
        /*0252*/ 	.short	(.L_37 - .L_36)


	//   ....[0]....
.L_36:
        /*0254*/ 	.word	0x000009d0


	//   ....[1]....
        /*0258*/ 	.word	0x000011e0


	//   ....[2]....
        /*025c*/ 	.word	0x00006810


	//   ....[3]....
        /*0260*/ 	.word	0x00006d70


	//   ....[4]....
        /*0264*/ 	.word	0x00007e60


	//----- nvinfo : EIATTR_MAX_THREADS
	.align		4
.L_37:
        /*0268*/ 	.byte	0x04, 0x05
        /*026a*/ 	.short	(.L_39 - .L_38)
.L_38:
        /*026c*/ 	.word	0x00000180
        /*0270*/ 	.word	0x00000001
        /*0274*/ 	.word	0x00000001


	//----- nvinfo : EIATTR_CRS_STACK_SIZE
	.align		4
.L_39:
        /*0278*/ 	.byte	0x04, 0x1e
        /*027a*/ 	.short	(.L_41 - .L_40)
.L_40:
        /*027c*/ 	.word	0x00000000


	//----- nvinfo : EIATTR_CBANK_PARAM_SIZE
	.align		4
.L_41:
        /*0280*/ 	.byte	0x03, 0x19
        /*0282*/ 	.short	0x0470


	//----- nvinfo : EIATTR_PARAM_CBANK
	.align		4
        /*0284*/ 	.byte	0x04, 0x0a
        /*0286*/ 	.short	(.L_43 - .L_42)
	.align		4
.L_42:
        /*0288*/ 	.word	index@(.nv.constant0._ZN7cutlass13device_kernelINS_4gemm6kernel13GemmUniversalIN4cute5tupleIJiiiiEEENS1_10collective13CollectiveMmaINS1_34MainloopSm90TmaGmmaWarpSpecializedILi4ENS5_IJNS4_1CILi2EEESB_NSA_ILi1EEEEEENS1_35KernelTmaWarpSpecializedCooperativeEEENS5_IJNSA_ILi128EEESG_NSA_ILi64EEEEEENS_6half_tENS5_IJlSC_lEEESJ_SK_NS4_8TiledMMAINS4_8MMA_AtomIJNS4_4SM904GMMA26MMA_64x128x16_F32F16F16_SSILNSO_5MajorE0ELSQ_0ELNSO_7ScaleInE1ELSR_1EEEEEENS4_6LayoutINS5_IJSB_SC_SC_EEENS5_IJSC_NSA_ILi0EEESW_EEEEENS5_IJNS4_10UnderscoreESZ_SZ_EEEEENS4_23SM90_TMA_LOAD_MULTICASTENS4_14ComposedLayoutINS4_7SwizzleILi3ELi4ELi3EEENS4_18smem_ptr_flag_bitsILi16EEENSU_INS5_IJNSA_ILi8EEESH_EEENS5_IJSH_SC_EEEEEEEvNS4_8identityES12_S1C_vS1D_EENS_8epilogue10collective6detail29Sm90TmaWarpSpecializedAdapterINS1G_15DefaultEpilogueISJ_SK_SK_NS1F_6thread17LinearCombinationISJ_Li1EffLNS1K_9ScaleType4KindE0ELNS_15FloatRoundStyleE2ESJ_EENS1_15EpilogueDefaultEEEEEvvEEEEvNT_6ParamsE)
        /*028c*/ 	.short	0x0210
        /*028e*/ 	.short	0x0470


	//----- nvinfo : EIATTR_SW_WAR
	.align		4
.L_43:
        /*0290*/ 	.byte	0x04, 0x36
        /*0292*/ 	.short	(.L_45 - .L_44)
.L_44:
        /*0294*/ 	.word	0x00000008
.L_45:


//--------------------- .nv.callgraph             --------------------------
	.section	.nv.callgraph,"",@"SHT_CUDA_CALLGRAPH"
	.align	4
	.sectionentsize	8
	.align		4
        /*0000*/ 	.word	0x00000000
	.align		4
        /*0004*/ 	.word	0xffffffff
	.align		4
        /*0008*/ 	.word	index@(_ZN7cutlass13device_kernelINS_4gemm6kernel13GemmUniversalIN4cute5tupleIJiiiiEEENS1_10collective13CollectiveMmaINS1_34MainloopSm90TmaGmmaWarpSpecializedILi4ENS5_IJNS4_1CILi2EEESB_NSA_ILi1EEEEEENS1_35KernelTmaWarpSpecializedCooperativeEEENS5_IJNSA_ILi128EEESG_NSA_ILi64EEEEEENS_6half_tENS5_IJlSC_lEEESJ_SK_NS4_8TiledMMAINS4_8MMA_AtomIJNS4_4SM904GMMA26MMA_64x128x16_F32F16F16_SSILNSO_5MajorE0ELSQ_0ELNSO_7ScaleInE1ELSR_1EEEEEENS4_6LayoutINS5_IJSB_SC_SC_EEENS5_IJSC_NSA_ILi0EEESW_EEEEENS5_IJNS4_10UnderscoreESZ_SZ_EEEEENS4_23SM90_TMA_LOAD_MULTICASTENS4_14ComposedLayoutINS4_7SwizzleILi3ELi4ELi3EEENS4_18smem_ptr_flag_bitsILi16EEENSU_INS5_IJNSA_ILi8EEESH_EEENS5_IJSH_SC_EEEEEEEvNS4_8identityES12_S1C_vS1D_EENS_8epilogue10collective6detail29Sm90TmaWarpSpecializedAdapterINS1G_15DefaultEpilogueISJ_SK_SK_NS1F_6thread17LinearCombinationISJ_Li1EffLNS1K_9ScaleType4KindE0ELNS_15FloatRoundStyleE2ESJ_EENS1_15EpilogueDefaultEEEEEvvEEEEvNT_6ParamsE)
	.align		4
        /*000c*/ 	.word	index@(__assertfail)
	.align		4
        /*0010*/ 	.word	0x00000000
	.align		4
        /*0014*/ 	.word	0xfffffffe
	.align		4
        /*0018*/ 	.word	0x00000000
	.align		4
        /*001c*/ 	.word	0xfffffffd
	.align		4
        /*0020*/ 	.word	0x00000000
	.align		4
        /*0024*/ 	.word	0xfffffffc


//--------------------- .nv.constant4             --------------------------
	.section	.nv.constant4,"a",@progbits
	.align	8
	.align		8
.nv.constant4:
        /*0000*/ 	.dword	__assertfail
	.align		8
        /*0008*/ 	.dword	__unnamed_1
	.align		8
        /*0010*/ 	.dword	_ZN39_INTERNAL_14127705_4_k_cu_dfcd5a53_37784cuda3std3__45__cpo5beginE
	.align		8
        /*0018*/ 	.dword	_ZN39_INTERNAL_14127705_4_k_cu_dfcd5a53_37784cuda3std3__45__cpo3endE
	.align		8
        /*0020*/ 	.dword	_ZN39_INTERNAL_14127705_4_k_cu_dfcd5a53_37784cuda3std3__45__cpo6cbeginE
	.align		8
        /*0028*/ 	.dword	_ZN39_INTERNAL_14127705_4_k_cu_dfcd5a53_37784cuda3std3__45__cpo4cendE
	.align		8
        /*0030*/ 	.dword	_ZN39_INTERNAL_14127705_4_k_cu_dfcd5a53_37784cuda3std3__441_GLOBAL__N__14127705_4_k_cu_dfcd5a53_37786ignoreE
	.align		8
        /*0038*/ 	.dword	_ZN39_INTERNAL_14127705_4_k_cu_dfcd5a53_37784cuda3std3__419piecewise_constructE
	.align		8
        /*0040*/ 	.dword	_ZN39_INTERNAL_14127705_4_k_cu_dfcd5a53_37784cuda3std3__48in_placeE
	.align		8
        /*0048*/ 	.dword	_ZN39_INTERNAL_14127705_4_k_cu_dfcd5a53_37784cuda3std6ranges3__45__cpo4swapE
	.align		8
        /*0050*/ 	.dword	_ZN39_INTERNAL_14127705_4_k_cu_dfcd5a53_37784cuda3std6ranges3__45__cpo9iter_moveE
	.align		8
        /*0058*/ 	.dword	_ZN39_INTERNAL_14127705_4_k_cu_dfcd5a53_37784cute7productE
	.align		8
        /*0060*/ 	.dword	_ZN39_INTERNAL_14127705_4_k_cu_dfcd5a53_37784cute1_E
	.align		8
        /*0068*/ 	.dword	$str$22
	.align		8
        /*0070*/ 	.dword	$str$23


//--------------------- .text._ZN7cutlass13device_kernelINS_4gemm6kernel13GemmUniversalIN4cute5tupleIJiiiiEEENS1_10collective13CollectiveMmaINS1_34MainloopSm90TmaGmmaWarpSpecializedILi4ENS5_IJNS4_1CILi2EEESB_NSA_ILi1EEEEEENS1_35KernelTmaWarpSpecializedCooperativeEEENS5_IJNSA_ILi128EEESG_NSA_ILi64EEEEEENS_6half_tENS5_IJlSC_lEEESJ_SK_NS4_8TiledMMAINS4_8MMA_AtomIJNS4_4SM904GMMA26MMA_64x128x16_F32F16F16_SSILNSO_5MajorE0ELSQ_0ELNSO_7ScaleInE1ELSR_1EEEEEENS4_6LayoutINS5_IJSB_SC_SC_EEENS5_IJSC_NSA_ILi0EEESW_EEEEENS5_IJNS4_10UnderscoreESZ_SZ_EEEEENS4_23SM90_TMA_LOAD_MULTICASTENS4_14ComposedLayoutINS4_7SwizzleILi3ELi4ELi3EEENS4_18smem_ptr_flag_bitsILi16EEENSU_INS5_IJNSA_ILi8EEESH_EEENS5_IJSH_SC_EEEEEEEvNS4_8identityES12_S1C_vS1D_EENS_8epilogue10collective6detail29Sm90TmaWarpSpecializedAdapterINS1G_15DefaultEpilogueISJ_SK_SK_NS1F_6thread17LinearCombinationISJ_Li1EffLNS1K_9ScaleType4KindE0ELNS_15FloatRoundStyleE2ESJ_EENS1_15EpilogueDefaultEEEEEvvEEEEvNT_6ParamsE --------------------------
	.section	.text._ZN7cutlass13device_kernelINS_4gemm6kernel13GemmUniversalIN4cute5tupleIJiiiiEEENS1_10collective13CollectiveMmaINS1_34MainloopSm90TmaGmmaWarpSpecializedILi4ENS5_IJNS4_1CILi2EEESB_NSA_ILi1EEEEEENS1_35KernelTmaWarpSpecializedCooperativeEEENS5_IJNSA_ILi128EEESG_NSA_ILi64EEEEEENS_6half_tENS5_IJlSC_lEEESJ_SK_NS4_8TiledMMAINS4_8MMA_AtomIJNS4_4SM904GMMA26MMA_64x128x16_F32F16F16_SSILNSO_5MajorE0ELSQ_0ELNSO_7ScaleInE1ELSR_1EEEEEENS4_6LayoutINS5_IJSB_SC_SC_EEENS5_IJSC_NSA_ILi0EEESW_EEEEENS5_IJNS4_10UnderscoreESZ_SZ_EEEEENS4_23SM90_TMA_LOAD_MULTICASTENS4_14ComposedLayoutINS4_7SwizzleILi3ELi4ELi3EEENS4_18smem_ptr_flag_bitsILi16EEENSU_INS5_IJNSA_ILi8EEESH_EEENS5_IJSH_SC_EEEEEEEvNS4_8identityES12_S1C_vS1D_EENS_8epilogue10collective6detail29Sm90TmaWarpSpecializedAdapterINS1G_15DefaultEpilogueISJ_SK_SK_NS1F_6thread17LinearCombinationISJ_Li1EffLNS1K_9ScaleType4KindE0ELNS_15FloatRoundStyleE2ESJ_EENS1_15EpilogueDefaultEEEEEvvEEEEvNT_6ParamsE,"ax",@progbits
	.align	128
.text._ZN7cutlass13device_kernelINS_4gemm6kernel13GemmUniversalIN4cute5tupleIJiiiiEEENS1_10collective13CollectiveMmaINS1_34MainloopSm90TmaGmmaWarpSpecializedILi4ENS5_IJNS4_1CILi2EEESB_NSA_ILi1EEEEEENS1_35KernelTmaWarpSpecializedCooperativeEEENS5_IJNSA_ILi128EEESG_NSA_ILi64EEEEEENS_6half_tENS5_IJlSC_lEEESJ_SK_NS4_8TiledMMAINS4_8MMA_AtomIJNS4_4SM904GMMA26MMA_64x128x16_F32F16F16_SSILNSO_5MajorE0ELSQ_0ELNSO_7ScaleInE1ELSR_1EEEEEENS4_6LayoutINS5_IJSB_SC_SC_EEENS5_IJSC_NSA_ILi0EEESW_EEEEENS5_IJNS4_10UnderscoreESZ_SZ_EEEEENS4_23SM90_TMA_LOAD_MULTICASTENS4_14ComposedLayoutINS4_7SwizzleILi3ELi4ELi3EEENS4_18smem_ptr_flag_bitsILi16EEENSU_INS5_IJNSA_ILi8EEESH_EEENS5_IJSH_SC_EEEEEEEvNS4_8identityES12_S1C_vS1D_EENS_8epilogue10collective6detail29Sm90TmaWarpSpecializedAdapterINS1G_15DefaultEpilogueISJ_SK_SK_NS1F_6thread17LinearCombinationISJ_Li1EffLNS1K_9ScaleType4KindE0ELNS_15FloatRoundStyleE2ESJ_EENS1_15EpilogueDefaultEEEEEvvEEEEvNT_6ParamsE:
        .type           _ZN7cutlass13device_kernelINS_4gemm6kernel13GemmUniversalIN4cute5tupleIJiiiiEEENS1_10collective13CollectiveMmaINS1_34MainloopSm90TmaGmmaWarpSpecializedILi4ENS5_IJNS4_1CILi2EEESB_NSA_ILi1EEEEEENS1_35KernelTmaWarpSpecializedCooperativeEEENS5_IJNSA_ILi128EEESG_NSA_ILi64EEEEEENS_6half_tENS5_IJlSC_lEEESJ_SK_NS4_8TiledMMAINS4_8MMA_AtomIJNS4_4SM904GMMA26MMA_64x128x16_F32F16F16_SSILNSO_5MajorE0ELSQ_0ELNSO_7ScaleInE1ELSR_1EEEEEENS4_6LayoutINS5_IJSB_SC_SC_EEENS5_IJSC_NSA_ILi0EEESW_EEEEENS5_IJNS4_10UnderscoreESZ_SZ_EEEEENS4_23SM90_TMA_LOAD_MULTICASTENS4_14ComposedLayoutINS4_7SwizzleILi3ELi4ELi3EEENS4_18smem_ptr_flag_bitsILi16EEENSU_INS5_IJNSA_ILi8EEESH_EEENS5_IJSH_SC_EEEEEEEvNS4_8identityES12_S1C_vS1D_EENS_8epilogue10collective6detail29Sm90TmaWarpSpecializedAdapterINS1G_15DefaultEpilogueISJ_SK_SK_NS1F_6thread17LinearCombinationISJ_Li1EffLNS1K_9ScaleType4KindE0ELNS_15FloatRoundStyleE2ESJ_EENS1_15EpilogueDefaultEEEEEvvEEEEvNT_6ParamsE,@function
        .size           _ZN7cutlass13device_kernelINS_4gemm6kernel13GemmUniversalIN4cute5tupleIJiiiiEEENS1_10collective13CollectiveMmaINS1_34MainloopSm90TmaGmmaWarpSpecializedILi4ENS5_IJNS4_1CILi2EEESB_NSA_ILi1EEEEEENS1_35KernelTmaWarpSpecializedCooperativeEEENS5_IJNSA_ILi128EEESG_NSA_ILi64EEEEEENS_6half_tENS5_IJlSC_lEEESJ_SK_NS4_8TiledMMAINS4_8MMA_AtomIJNS4_4SM904GMMA26MMA_64x128x16_F32F16F16_SSILNSO_5MajorE0ELSQ_0ELNSO_7ScaleInE1ELSR_1EEEEEENS4_6LayoutINS5_IJSB_SC_SC_EEENS5_IJSC_NSA_ILi0EEESW_EEEEENS5_IJNS4_10UnderscoreESZ_SZ_EEEEENS4_23SM90_TMA_LOAD_MULTICASTENS4_14ComposedLayoutINS4_7SwizzleILi3ELi4ELi3EEENS4_18smem_ptr_flag_bitsILi16EEENSU_INS5_IJNSA_ILi8EEESH_EEENS5_IJSH_SC_EEEEEEEvNS4_8identityES12_S1C_vS1D_EENS_8epilogue10collective6detail29Sm90TmaWarpSpecializedAdapterINS1G_15DefaultEpilogueISJ_SK_SK_NS1F_6thread17LinearCombinationISJ_Li1EffLNS1K_9ScaleType4KindE0ELNS_15FloatRoundStyleE2ESJ_EENS1_15EpilogueDefaultEEEEEvvEEEEvNT_6ParamsE,(.L_x_197 - _ZN7cutlass13device_kernelINS_4gemm6kernel13GemmUniversalIN4cute5tupleIJiiiiEEENS1_10collective13CollectiveMmaINS1_34MainloopSm90TmaGmmaWarpSpecializedILi4ENS5_IJNS4_1CILi2EEESB_NSA_ILi1EEEEEENS1_35KernelTmaWarpSpecializedCooperativeEEENS5_IJNSA_ILi128EEESG_NSA_ILi64EEEEEENS_6half_tENS5_IJlSC_lEEESJ_SK_NS4_8TiledMMAINS4_8MMA_AtomIJNS4_4SM904GMMA26MMA_64x128x16_F32F16F16_SSILNSO_5MajorE0ELSQ_0ELNSO_7ScaleInE1ELSR_1EEEEEENS4_6LayoutINS5_IJSB_SC_SC_EEENS5_IJSC_NSA_ILi0EEESW_EEEEENS5_IJNS4_10UnderscoreESZ_SZ_EEEEENS4_23SM90_TMA_LOAD_MULTICASTENS4_14ComposedLayoutINS4_7SwizzleILi3ELi4ELi3EEENS4_18smem_ptr_flag_bitsILi16EEENSU_INS5_IJNSA_ILi8EEESH_EEENS5_IJSH_SC_EEEEEEEvNS4_8identityES12_S1C_vS1D_EENS_8epilogue10collective6detail29Sm90TmaWarpSpecializedAdapterINS1G_15DefaultEpilogueISJ_SK_SK_NS1F_6thread17LinearCombinationISJ_Li1EffLNS1K_9ScaleType4KindE0ELNS_15FloatRoundStyleE2ESJ_EENS1_15EpilogueDefaultEEEEEvvEEEEvNT_6ParamsE)
        .other          _ZN7cutlass13device_kernelINS_4gemm6kernel13GemmUniversalIN4cute5tupleIJiiiiEEENS1_10collective13CollectiveMmaINS1_34MainloopSm90TmaGmmaWarpSpecializedILi4ENS5_IJNS4_1CILi2EEESB_NSA_ILi1EEEEEENS1_35KernelTmaWarpSpecializedCooperativeEEENS5_IJNSA_ILi128EEESG_NSA_ILi64EEEEEENS_6half_tENS5_IJlSC_lEEESJ_SK_NS4_8TiledMMAINS4_8MMA_AtomIJNS4_4SM904GMMA26MMA_64x128x16_F32F16F16_SSILNSO_5MajorE0ELSQ_0ELNSO_7ScaleInE1ELSR_1EEEEEENS4_6LayoutINS5_IJSB_SC_SC_EEENS5_IJSC_NSA_ILi0EEESW_EEEEENS5_IJNS4_10UnderscoreESZ_SZ_EEEEENS4_23SM90_TMA_LOAD_MULTICASTENS4_14ComposedLayoutINS4_7SwizzleILi3ELi4ELi3EEENS4_18smem_ptr_flag_bitsILi16EEENSU_INS5_IJNSA_ILi8EEESH_EEENS5_IJSH_SC_EEEEEEEvNS4_8identityES12_S1C_vS1D_EENS_8epilogue10collective6detail29Sm90TmaWarpSpecializedAdapterINS1G_15DefaultEpilogueISJ_SK_SK_NS1F_6thread17LinearCombinationISJ_Li1EffLNS1K_9ScaleType4KindE0ELNS_15FloatRoundStyleE2ESJ_EENS1_15EpilogueDefaultEEEEEvvEEEEvNT_6ParamsE,@"STO_CUDA_ENTRY STV_DEFAULT"
_ZN7cutlass13device_kernelINS_4gemm6kernel13GemmUniversalIN4cute5tupleIJiiiiEEENS1_10collective13CollectiveMmaINS1_34MainloopSm90TmaGmmaWarpSpecializedILi4ENS5_IJNS4_1CILi2EEESB_NSA_ILi1EEEEEENS1_35KernelTmaWarpSpecializedCooperativeEEENS5_IJNSA_ILi128EEESG_NSA_ILi64EEEEEENS_6half_tENS5_IJlSC_lEEESJ_SK_NS4_8TiledMMAINS4_8MMA_AtomIJNS4_4SM904GMMA26MMA_64x128x16_F32F16F16_SSILNSO_5MajorE0ELSQ_0ELNSO_7ScaleInE1ELSR_1EEEEEENS4_6LayoutINS5_IJSB_SC_SC_EEENS5_IJSC_NSA_ILi0EEESW_EEEEENS5_IJNS4_10UnderscoreESZ_SZ_EEEEENS4_23SM90_TMA_LOAD_MULTICASTENS4_14ComposedLayoutINS4_7SwizzleILi3ELi4ELi3EEENS4_18smem_ptr_flag_bitsILi16EEENSU_INS5_IJNSA_ILi8EEESH_EEENS5_IJSH_SC_EEEEEEEvNS4_8identityES12_S1C_vS1D_EENS_8epilogue10collective6detail29Sm90TmaWarpSpecializedAdapterINS1G_15DefaultEpilogueISJ_SK_SK_NS1F_6thread17LinearCombinationISJ_Li1EffLNS1K_9ScaleType4KindE0ELNS_15FloatRoundStyleE2ESJ_EENS1_15EpilogueDefaultEEEEEvvEEEEvNT_6ParamsE:
[----:B------:R-:W0:Y:S01]  /*0000*/  LDC R1, c[0x0][0x28] ;  /* 0x00000a00ff017b82 */ /* 0x000e220000000800 */
[----:B------:R-:W1:Y:S01]  /*0010*/  S2R R95, SR_TID.X ;  /* 0x00000000005f7919 */ /* 0x000e620000002100 */
[----:B------:R-:W-:Y:S01]  /*0020*/  ELECT P0, URZ, PT ;  /* 0x00000000003f782f */ /* 0x000fe20003800000 */
[----:B------:R-:W-:Y:S01]  /*0030*/  BSSY B0, `(.L_x_0) ;  /* 0x000000f000007945 */ /* 0x000fe20003800000 */
[--C-:B-1----:R-:W-:Y:S02]  /*0040*/  SHF.R.U32.HI R0, RZ, 0x5, R95.reuse ;  /* 0x00000005ff007819 */ /* 0x102fe4000001165f */
[----:B------:R-:W-:-:S03]  /*0050*/  SHF.R.U32.HI R6, RZ, 0x7, R95 ;  /* 0x00000007ff067819 */ /* 0x000fc6000001165f */
[----:B------:R-:W1:Y:S04]  /*0060*/  SHFL.IDX PT, R2, R0, RZ, 0x1f ;  /* 0x00001fff00027589 */ /* 0x000e6800000e0000 */
[----:B------:R2:W3:Y:S01]  /*0070*/  SHFL.IDX PT, R5, R6, RZ, 0x1f ;  /* 0x00001fff06057589 */ /* 0x0004e200000e0000 */
[----:B-1----:R-:W-:-:S13]  /*0080*/  ISETP.NE.OR P0, PT, R2, RZ, !P0 ;  /* 0x000000ff0200720c */ /* 0x002fda0004705670 */
[----:B0-23--:R-:W-:Y:S05]  /*0090*/  @P0 BRA `(.L_x_1) ;  /* 0x0000000000200947 */ /* 0x00dfea0003800000 */
[----:B------:R-:W-:Y:S02]  /*00a0*/  ULDC.64 UR4, c[0x0][0x198] ;  /* 0x0000660000047ab9 */ /* 0x000fe40000000a00 */
[----:B------:R-:W-:Y:S02]  /*00b0*/  UIADD3 UR6, UP0, UR4, 0xf0, URZ ;  /* 0x000000f004067890 */ /* 0x000fe4000ff1e03f */
[----:B------:R-:W-:Y:S02]  /*00c0*/  UIADD3 UR4, UP1, UR4, 0x1f0, URZ ;  /* 0x000001f004047890 */ /* 0x000fe4000ff3e03f */
[----:B------:R-:W-:Y:S02]  /*00d0*/  UIADD3.X UR7, URZ, UR5, URZ, UP0, !UPT ;  /* 0x000000053f077290 */ /* 0x000fe400087fe43f */
[----:B------:R-:W-:-:S07]  /*00e0*/  UIADD3.X UR5, URZ, UR5, URZ, UP1, !UPT ;  /* 0x000000053f057290 */ /* 0x000fce0008ffe43f */
[----:B------:R0:W-:Y:S02]  /*00f0*/  UTMACCTL.PF [UR6] ;  /* 0x00000000060079b9 */ /* 0x0001e40008040000 */
[----:B------:R0:W-:Y:S02]  /*0100*/  UTMACCTL.PF [UR4] ;  /* 0x00000000040079b9 */ /* 0x0001e40008040000 */
[----:B0-----:R-:W-:Y:S01]  /*0110*/  NOP ;  /* 0x0000000000007918 */ /* 0x001fe20000000000 */
.L_x_1:
[----:B------:R-:W-:Y:S05]  /*0120*/  BSYNC B0 ;  /* 0x0000000000007941 */ /* 0x000fea0003800000 */
.L_x_0:
[----:B------:R-:W0:Y:S02]  /*0130*/  SHFL.IDX PT, R3, R0, RZ, 0x1f ;  /* 0x00001fff00037589 */ /* 0x000e2400000e0000 */
[----:B0-----:R-:W-:-:S13]  /*0140*/  ISETP.NE.AND P0, PT, R3, RZ, PT ;  /* 0x000000ff0300720c */ /* 0x001fda0003f05270 */
[----:B------:R-:W-:Y:S05]  /*0150*/  @P0 BRA `(.L_x_2) ;  /* 0x0000000000580947 */ /* 0x000fea0003800000 */
[----:B------:R-:W0:Y:S01]  /*0160*/  S2UR UR8, SR_CgaCtaId ;  /* 0x00000000000879c3 */ /* 0x000e220000008800 */
[----:B------:R-:W-:Y:S01]  /*0170*/  UMOV UR4, 0x400 ;  /* 0x0000040000047882 */ /* 0x000fe20000000000 */
[----:B------:R-:W-:Y:S01]  /*0180*/  UMOV UR5, 0x1 ;  /* 0x0000000100057882 */ /* 0x000fe20000000000 */
[----:B------:R-:W-:Y:S01]  /*0190*/  UMOV UR6, 0x6 ;  /* 0x0000000600067882 */ /* 0x000fe20000000000 */
[----:B------:R-:W-:Y:S01]  /*01a0*/  ELECT P0, URZ, PT ;  /* 0x00000000003f782f */ /* 0x000fe20003800000 */
[----:B------:R-:W-:-:S04]  /*01b0*/  UIADD3 UR6, -UR6, 0x100000, URZ ;  /* 0x0010000006067890 */ /* 0x000fc8000fffe13f */
[----:B------:R-:W-:Y:S02]  /*01c0*/  USHF.L.U32 UR7, UR6, 0xb, URZ ;  /* 0x0000000b06077899 */ /* 0x000fe4000800063f */
[----:B------:R-:W-:Y:S02]  /*01d0*/  USHF.L.U32 UR6, UR6, 0x1, URZ ;  /* 0x0000000106067899 */ /* 0x000fe4000800063f */
[----:B0-----:R-:W-:Y:S02]  /*01e0*/  ULEA UR8, UR8, UR4, 0x18 ;  /* 0x0000000408087291 */ /* 0x001fe4000f8ec03f */
[----:B------:R-:W-:-:S04]  /*01f0*/  UIADD3 UR4, -UR5, 0x100000, URZ ;  /* 0x0010000005047890 */ /* 0x000fc8000fffe13f */
[----:B------:R-:W-:Y:S02]  /*0200*/  USHF.L.U32 UR5, UR4, 0xb, URZ ;  /* 0x0000000b04057899 */ /* 0x000fe4000800063f */
[----:B------:R-:W-:Y:S01]  /*0210*/  USHF.L.U32 UR4, UR4, 0x1, URZ ;  /* 0x0000000104047899 */ /* 0x000fe2000800063f */
[----:B------:R-:W0:Y:S11]  /*0220*/  FENCE.VIEW.ASYNC.S ;  /* 0x00000000000073c6 */ /* 0x000e360000000000 */
[----:B0-----:R0:W1:Y:S01]  /*0230*/  SYNCS.EXCH.64 URZ, [UR8], UR4 ;  /* 0x00000004083f75b2 */ /* 0x0010620008000100 */
[----:B------:R0:W2:Y:S01]  /*0240*/  SYNCS.EXCH.64 URZ, [UR8+0x20], UR6 ;  /* 0x00002006083f75b2 */ /* 0x0000a20008000100 */
[----:B------:R0:W3:Y:S01]  /*0250*/  SYNCS.EXCH.64 URZ, [UR8+0x8], UR4 ;  /* 0x00000804083f75b2 */ /* 0x0000e20008000100 */
[----:B------:R0:W4:Y:S01]  /*0260*/  SYNCS.EXCH.64 URZ, [UR8+0x28], UR6 ;  /* 0x00002806083f75b2 */ /* 0x0001220008000100 */
[----:B------:R0:W0:Y:S01]  /*0270*/  SYNCS.EXCH.64 URZ, [UR8+0x10], UR4 ;  /* 0x00001004083f75b2 */ /* 0x0000220008000100 */
[----:B------:R0:W0:Y:S01]  /*0280*/  SYNCS.EXCH.64 URZ, [UR8+0x30], UR6 ;  /* 0x00003006083f75b2 */ /* 0x0000220008000100 */
[----:B------:R0:W0:Y:S01]  /*0290*/  SYNCS.EXCH.64 URZ, [UR8+0x18], UR4 ;  /* 0x00001804083f75b2 */ /* 0x0000220008000100 */
[----:B------:R0:W0:Y:S01]  /*02a0*/  SYNCS.EXCH.64 URZ, [UR8+0x38], UR6 ;  /* 0x00003806083f75b2 */ /* 0x0000220008000100 */
[----:B------:R-:W-:Y:S01]  /*02b0*/  NOP ;  /* 0x0000000000007918 */ /* 0x000fe20000000000 */
.L_x_2:
[----:B------:R-:W-:Y:S01]  /*02c0*/  SHF.R.S32.HI R4, RZ, 0x1f, R95 ;  /* 0x0000001fff047819 */ /* 0x000fe2000001145f */
[----:B------:R-:W5:Y:S01]  /*02d0*/  SHFL.IDX PT, R0, R0, RZ, 0x1f ;  /* 0x00001fff00007589 */ /* 0x000f6200000e0000 */
[----:B0-----:R-:W0:Y:S01]  /*02e0*/  S2UR UR8, SR_CTAID.X ;  /* 0x00000000000879c3 */ /* 0x001e220000002500 */
[----:B------:R-:W-:Y:S02]  /*02f0*/  ELECT P0, URZ, PT ;  /* 0x00000000003f782f */ /* 0x000fe40003800000 */
[----:B------:R-:W-:Y:S01]  /*0300*/  LEA.HI R4, R4, R95, RZ, 0x7 ;  /* 0x0000005f04047211 */ /* 0x000fe200078f38ff */
[----:B------:R-:W-:Y:S01]  /*0310*/  ULDC UR4, c[0x0][0x150] ;  /* 0x0000540000047ab9 */ /* 0x000fe20000000800 */
[----:B------:R-:W-:Y:S01]  /*0320*/  SHF.R.S32.HI R10, RZ, 0x1f, R3 ;  /* 0x0000001fff0a7819 */ /* 0x000fe20000011403 */
[----:B------:R-:W-:Y:S01]  /*0330*/  NOP ;  /* 0x0000000000007918 */ /* 0x000fe20000000000 */
[----:B------:R-:W-:Y:S01]  /*0340*/  LOP3.LUT R4, R4, 0xffffff80, RZ, 0xc0, !PT ;  /* 0xffffff8004047812 */ /* 0x000fe200078ec0ff */
[----:B------:R-:W-:Y:S01]  /*0350*/  NOP ;  /* 0x0000000000007918 */ /* 0x000fe20000000000 */
[----:B------:R-:W-:Y:S01]  /*0360*/  LEA.HI R10, R10, R3, RZ, 0x2 ;  /* 0x000000030a0a7211 */ /* 0x000fe200078f10ff */
[----:B------:R-:W1:Y:S01]  /*0370*/  LDC R12, c[0x0][0x144] ;  /* 0x00005100ff0c7b82 */ /* 0x000e620000000800 */
[----:B------:R-:W-:Y:S01]  /*0380*/  IMAD.MOV.U32 R22, RZ, RZ, 0x1 ;  /* 0x00000001ff167424 */ /* 0x000fe200078e00ff */
[----:B------:R-:W-:Y:S01]  /*0390*/  ISETP.NE.AND P3, PT, R5, RZ, PT ;  /* 0x000000ff0500720c */ /* 0x000fe20003f65270 */
[----:B------:R-:W-:Y:S01]  /*03a0*/  IMAD.IADD R8, R95, 0x1, -R4 ;  /* 0x000000015f087824 */ /* 0x000fe200078e0a04 */
[----:B------:R-:W-:Y:S01]  /*03b0*/  LOP3.LUT R10, R10, 0x3ffffffc, RZ, 0xc0, !PT ;  /* 0x3ffffffc0a0a7812 */ /* 0x000fe200078ec0ff */
[----:B------:R-:W2:Y:S03]  /*03c0*/  S2R R4, SR_CTAID.Y ;  /* 0x0000000000047919 */ /* 0x000ea60000002600 */
[----:B------:R-:W-:Y:S01]  /*03d0*/  SHF.R.S32.HI R7, RZ, 0x1f, R8 ;  /* 0x0000001fff077819 */ /* 0x000fe20000011408 */
[----:B------:R-:W-:Y:S01]  /*03e0*/  IMAD.IADD R10, R3, 0x1, -R10 ;  /* 0x00000001030a7824 */ /* 0x000fe200078e0a0a */
[----:B------:R-:W3:Y:S02]  /*03f0*/  LDC R14, c[0x0][0x140] ;  /* 0x00005000ff0e7b82 */ /* 0x000ee40000000800 */
[----:B------:R-:W-:-:S02]  /*0400*/  LEA.HI R7, R7, R8, RZ, 0x3 ;  /* 0x0000000807077211 */ /* 0x000fc400078f18ff */
[----:B-----5:R-:W-:Y:S02]  /*0410*/  ISETP.NE.OR P0, PT, R0, RZ, !P0 ;  /* 0x000000ff0000720c */ /* 0x020fe40004705670 */
[--C-:B------:R-:W-:Y:S02]  /*0420*/  SHF.R.S32.HI R0, RZ, 0x3, R7.reuse ;  /* 0x00000003ff007819 */ /* 0x100fe40000011407 */
[----:B------:R-:W-:Y:S02]  /*0430*/  SHF.R.S32.HI R7, RZ, 0x1f, R7 ;  /* 0x0000001fff077819 */ /* 0x000fe40000011407 */
[----:B0-----:R-:W-:Y:S02]  /*0440*/  I2FP.F32.U32 R9, UR8 ;  /* 0x0000000800097c45 */ /* 0x001fe40008201000 */
[----:B------:R-:W-:-:S03]  /*0450*/  LEA.HI R7, R7, R0, RZ, 0x2 ;  /* 0x0000000007077211 */ /* 0x000fc600078f10ff */
[----:B------:R-:W-:Y:S01]  /*0460*/  FMUL R9, R9, UR4 ;  /* 0x0000000409097c20 */ /* 0x000fe20008400000 */
[----:B------:R-:W-:Y:S01]  /*0470*/  LOP3.LUT R7, R7, 0xfffffffc, RZ, 0xc0, !PT ;  /* 0xfffffffc07077812 */ /* 0x000fe200078ec0ff */
[----:B------:R-:W-:Y:S01]  /*0480*/  VOTEU.ALL UP0, P0 ;  /* 0x00000000003f7886 */ /* 0x000fe20000000000 */
[----:B------:R-:W-:Y:S01]  /*0490*/  ULDC UR4, c[0x0][0x154] ;  /* 0x0000550000047ab9 */ /* 0x000fe20000000800 */
[----:B------:R-:W-:Y:S02]  /*04a0*/  VOTEU.ALL UP1, P0 ;  /* 0x00000000003f7886 */ /* 0x000fe40000020000 */
[----:B------:R-:W0:Y:S01]  /*04b0*/  F2I.U32.TRUNC.NTZ R9, R9 ;  /* 0x0000000900097305 */ /* 0x000e22000020f000 */
[----:B------:R-:W-:Y:S01]  /*04c0*/  IMAD.IADD R7, R0, 0x1, -R7 ;  /* 0x0000000100077824 */ /* 0x000fe200078e0a07 */
[----:B------:R-:W5:Y:S01]  /*04d0*/  @!UP0 S2UR UR7, SR_CgaCtaId ;  /* 0x00000000000789c3 */ /* 0x000f620000008800 */
[----:B------:R-:W-:Y:S01]  /*04e0*/  @!UP0 UMOV UR6, 0x400 ;  /* 0x0000040000068882 */ /* 0x000fe20000000000 */
[----:B---3--:R-:W-:Y:S01]  /*04f0*/  ISETP.EQ.U32.AND P2, PT, R14, 0x1, PT ;  /* 0x000000010e00780c */ /* 0x008fe20003f42070 */
[----:B------:R-:W-:Y:S01]  /*0500*/  IMAD R10, R10, 0x4, R7 ;  /* 0x000000040a0a7824 */ /* 0x000fe200078e0207 */
[----:B--2---:R-:W-:-:S03]  /*0510*/  I2FP.F32.U32 R3, R4 ;  /* 0x0000000400037245 */ /* 0x004fc60000201000 */
[C---:B------:R-:W-:Y:S01]  /*0520*/  IMAD.SHL.U32 R19, R10.reuse, 0x4, RZ ;  /* 0x000000040a137824 */ /* 0x040fe200078e00ff */
[----:B------:R-:W-:Y:S01]  /*0530*/  LEA.HI R0, R10, R10, RZ, 0x1 ;  /* 0x0000000a0a007211 */ /* 0x000fe200078f08ff */
[----:B------:R-:W-:Y:S01]  /*0540*/  FMUL R13, R3, UR4 ;  /* 0x00000004030d7c20 */ /* 0x000fe20008400000 */
[----:B------:R-:W2:Y:S01]  /*0550*/  LDC R7, c[0x0][0x148] ;  /* 0x00005200ff077b82 */ /* 0x000ea20000000800 */
[----:B------:R-:W-:Y:S01]  /*0560*/  UMOV UR4, 0x20 ;  /* 0x0000002000047882 */ /* 0x000fe20000000000 */
[----:B------:R-:W-:Y:S01]  /*0570*/  LOP3.LUT R11, R0, 0xfffffffe, RZ, 0xc0, !PT ;  /* 0xfffffffe000b7812 */ /* 0x000fe200078ec0ff */
[----:B0-----:R-:W-:Y:S01]  /*0580*/  IMAD.MOV R15, RZ, RZ, -R9 ;  /* 0x000000ffff0f7224 */ /* 0x001fe200078e0a09 */
[----:B------:R-:W-:Y:S01]  /*0590*/  SHF.R.S32.HI R9, RZ, 0x1f, R2 ;  /* 0x0000001fff097819 */ /* 0x000fe20000011402 */
[----:B------:R-:W0:Y:S01]  /*05a0*/  F2I.U32.TRUNC.NTZ R13, R13 ;  /* 0x0000000d000d7305 */ /* 0x000e22000020f000 */
[----:B------:R-:W-:Y:S01]  /*05b0*/  LOP3.LUT R19, R10, 0xc, R19, 0x78, !PT ;  /* 0x0000000c0a137812 */ /* 0x000fe200078e7813 */
[----:B-1----:R-:W-:Y:S01]  /*05c0*/  IMAD R3, R12, R15, UR8 ;  /* 0x000000080c037e24 */ /* 0x002fe2000f8e020f */
[----:B------:R-:W-:Y:S01]  /*05d0*/  LEA.HI R9, R9, R2, RZ, 0x2 ;  /* 0x0000000209097211 */ /* 0x000fe200078f10ff */
[----:B------:R-:W-:Y:S01]  /*05e0*/  IMAD.IADD R0, R10, 0x1, -R11 ;  /* 0x000000010a007824 */ /* 0x000fe200078e0a0b */
[----:B------:R-:W-:-:S04]  /*05f0*/  @!UP0 UIADD3 UR4, -UR4, 0x100000, URZ ;  /* 0x0010000004048890 */ /* 0x000fc8000fffe13f */
[----:B------:R-:W-:Y:S02]  /*0600*/  @!UP0 USHF.L.U32 UR5, UR4, 0xb, URZ ;  /* 0x0000000b04058899 */ /* 0x000fe4000800063f */
[----:B------:R-:W-:Y:S01]  /*0610*/  @!UP0 USHF.L.U32 UR4, UR4, 0x1, URZ ;  /* 0x0000000104048899 */ /* 0x000fe2000800063f */
[----:B------:R-:W-:Y:S01]  /*0620*/  VIADD R10, R5, 0xffffffff ;  /* 0xffffffff050a7836 */ /* 0x000fe20000000000 */
[----:B------:R-:W-:Y:S02]  /*0630*/  LOP3.LUT R9, R9, 0xfffffffc, RZ, 0xc0, !PT ;  /* 0xfffffffc09097812 */ /* 0x000fe400078ec0ff */
[----:B------:R-:W-:Y:S01]  /*0640*/  ISETP.NE.AND P4, PT, R0, R3, PT ;  /* 0x000000030000720c */ /* 0x000fe20003f85270 */
[----:B-----5:R-:W-:Y:S01]  /*0650*/  @!UP0 ULEA UR6, UR7, UR6, 0x18 ;  /* 0x0000000607068291 */ /* 0x020fe2000f8ec03f */
[----:B------:R-:W-:Y:S01]  /*0660*/  ISETP.GE.U32.AND P6, PT, R10, 0x2, PT ;  /* 0x000000020a00780c */ /* 0x000fe20003fc6070 */
[----:B------:R-:W-:Y:S01]  /*0670*/  IMAD.IADD R0, R2, 0x1, -R9 ;  /* 0x0000000102007824 */ /* 0x000fe200078e0a09 */
[----:B------:R-:W-:Y:S01]  /*0680*/  VOTEU.ALL UP0, P0 ;  /* 0x00000000003f7886 */ /* 0x000fe20000000000 */
[----:B------:R-:W-:Y:S01]  /*0690*/  LOP3.LUT P0, RZ, R8, 0x7, RZ, 0xc0, !PT ;  /* 0x0000000708ff7812 */ /* 0x000fe2000780c0ff */
[----:B0-----:R-:W-:Y:S01]  /*06a0*/  IMAD.MOV R20, RZ, RZ, -R13 ;  /* 0x000000ffff147224 */ /* 0x001fe200078e0a0d */
[----:B------:R-:W-:-:S02]  /*06b0*/  LOP3.LUT R11, R95, 0x7f, RZ, 0xc0, !PT ;  /* 0x0000007f5f0b7812 */ /* 0x000fc400078ec0ff */
[C---:B------:R-:W-:Y:S01]  /*06c0*/  ISETP.NE.AND P1, PT, R0.reuse, 0x3, PT ;  /* 0x000000030000780c */ /* 0x040fe20003f25270 */
[----:B--2---:R-:W-:Y:S01]  /*06d0*/  IMAD R9, R7, R20, R4 ;  /* 0x0000001407097224 */ /* 0x004fe200078e0204 */
[C---:B------:R-:W-:Y:S02]  /*06e0*/  ISETP.LT.U32.AND P0, PT, R19.reuse, 0x4, !P0 ;  /* 0x000000041300780c */ /* 0x040fe40004701070 */
[----:B------:R-:W-:Y:S01]  /*06f0*/  @P4 LEA.HI R2, R19, R19, RZ, 0x1 ;  /* 0x0000001313024211 */ /* 0x000fe200078f08ff */
[----:B------:R-:W0:Y:S02]  /*0700*/  FENCE.VIEW.ASYNC.S ;  /* 0x00000000000073c6 */ /* 0x000e240000000000 */
[----:B0-----:R0:W1:Y:S01]  /*0710*/  @!UP0 SYNCS.EXCH.64 URZ, [UR6+0x50], UR4 ;  /* 0x00005004063f85b2 */ /* 0x0010620008000100 */
[----:B------:R-:W-:Y:S02]  /*0720*/  ISETP.EQ.OR P1, PT, R0, RZ, !P1 ;  /* 0x000000ff0000720c */ /* 0x000fe40004f22670 */
[----:B------:R-:W-:-:S02]  /*0730*/  @P4 SHF.R.S32.HI R2, RZ, 0x1, R2 ;  /* 0x00000001ff024819 */ /* 0x000fc40000011402 */
[----:B------:R-:W-:Y:S02]  /*0740*/  ISETP.EQ.AND P1, PT, R5, RZ, P1 ;  /* 0x000000ff0500720c */ /* 0x000fe40000f22270 */
[----:B------:R-:W-:Y:S02]  /*0750*/  @P4 ISETP.NE.AND P5, PT, R2, R9, PT ;  /* 0x000000090200420c */ /* 0x000fe40003fa5270 */
[----:B------:R-:W-:Y:S02]  /*0760*/  SEL R9, RZ, 0x1, !P0 ;  /* 0x00000001ff097807 */ /* 0x000fe40004000000 */
[----:B------:R-:W-:Y:S02]  /*0770*/  @P4 SEL R22, RZ, 0x1, P5 ;  /* 0x00000001ff164807 */ /* 0x000fe40002800000 */
[----:B------:R-:W-:Y:S02]  /*0780*/  SEL R18, RZ, 0x1, !P1 ;  /* 0x00000001ff127807 */ /* 0x000fe40004800000 */
[----:B------:R-:W-:Y:S01]  /*0790*/  LOP3.LUT R22, R22, R9, RZ, 0xc0, !PT ;  /* 0x0000000916167212 */ /* 0x000fe200078ec0ff */
[----:B------:R0:W2:Y:S01]  /*07a0*/  @!UP1 SYNCS.EXCH.64 URZ, [UR6+0x58], UR4 ;  /* 0x00005804063f95b2 */ /* 0x0000a20008000100 */
[----:B------:R-:W-:Y:S01]  /*07b0*/  SEL R18, R18, 0x2, P6 ;  /* 0x0000000212127807 */ /* 0x000fe20003000000 */
[----:B------:R-:W-:Y:S01]  /*07c0*/  NOP ;  /* 0x0000000000007918 */ /* 0x000fe20000000000 */
[----:B------:R-:W-:Y:S05]  /*07d0*/  @!P2 BRA `(.L_x_3) ;  /* 0x000000000008a947 */ /* 0x000fea0003800000 */
[----:B-12-4-:R-:W-:Y:S01]  /*07e0*/  UCGABAR_ARV ;  /* 0x00000000000079c7 */ /* 0x016fe20008000000 */
[----:B------:R-:W-:Y:S05]  /*07f0*/  BRA `(.L_x_4) ;  /* 0x0000000000047947 */ /* 0x000fea0003800000 */
.L_x_3:
[----:B-12-4-:R-:W-:Y:S01]  /*0800*/  NOP ;  /* 0x0000000000007918 */ /* 0x016fe20000000000 */
.L_x_4:
[----:B------:R-:W1:Y:S01]  /*0810*/  LDC R2, c[0x0][0x65c] ;  /* 0x00019700ff027b82 */ /* 0x000e620000000800 */
[----:B------:R-:W-:Y:S02]  /*0820*/  IMAD.U32 R8, RZ, RZ, UR8 ;  /* 0x00000008ff087e24 */ /* 0x000fe4000f8e00ff */
[----:B------:R-:W-:Y:S01]  /*0830*/  IMAD.MOV.U32 R9, RZ, RZ, RZ ;  /* 0x000000ffff097224 */ /* 0x000fe200078e00ff */
[----:B-1----:R-:W-:-:S04]  /*0840*/  ISETP.NE.AND P1, PT, R2, 0x1, PT ;  /* 0x000000010200780c */ /* 0x002fc80003f25270 */
[----:B------:R-:W-:-:S09]  /*0850*/  P2R R5, PR, RZ, 0x2 ;  /* 0x00000002ff057803 */ /* 0x000fd20000000000 */
[----:B------:R-:W1:Y:S01]  /*0860*/  @P1 LDC R17, c[0x0][0x10] ;  /* 0x00000400ff111b82 */ /* 0x000e620000000800 */
[----:B------:R-:W-:Y:S02]  /*0870*/  @P1 IMAD.MOV.U32 R5, RZ, RZ, RZ ;  /* 0x000000ffff051224 */ /* 0x000fe400078e00ff */
[----:B------:R-:W-:-:S05]  /*0880*/  @P1 IMAD.MOV.U32 R15, RZ, RZ, RZ ;  /* 0x000000ffff0f1224 */ /* 0x000fca00078e00ff */
[----:B------:R-:W2:Y:S01]  /*0890*/  @!P1 LDC R13, c[0x0][0xc] ;  /* 0x00000300ff0d9b82 */ /* 0x000ea20000000800 */
[----:B0-----:R-:W-:Y:S01]  /*08a0*/  ULDC UR4, c[0x0][0xc] ;  /* 0x0000030000047ab9 */ /* 0x001fe20000000800 */
[----:B------:R-:W-:Y:S01]  /*08b0*/  ULDC UR5, c[0x0][0x10] ;  /* 0x0000040000057ab9 */ /* 0x000fe20000000800 */
[----:B------:R-:W-:Y:S01]  /*08c0*/  ULDC UR6, c[0x0][0x14] ;  /* 0x0000050000067ab9 */ /* 0x000fe20000000800 */
[----:B------:R-:W-:-:S04]  /*08d0*/  UIMAD.WIDE.U32 UR4, UR4, UR5, URZ ;  /* 0x00000005040472a5 */ /* 0x000fc8000f8e003f */
[----:B------:R-:W-:Y:S02]  /*08e0*/  UIMAD.WIDE.U32 UR36, UR4, UR6, URZ ;  /* 0x00000006042472a5 */ /* 0x000fe4000f8e003f */
[----:B------:R-:W-:-:S04]  /*08f0*/  UIMAD UR42, UR5, UR6, URZ ;  /* 0x00000006052a72a4 */ /* 0x000fc8000f8e023f */
[----:B------:R-:W-:Y:S01]  /*0900*/  UIADD3 UR42, UR37, UR42, URZ ;  /* 0x0000002a252a7290 */ /* 0x000fe2000fffe03f */
[----:B-1----:R-:W-:-:S04]  /*0910*/  @P1 IMAD.WIDE.U32 R16, R17, UR8, R4 ;  /* 0x0000000811101c25 */ /* 0x002fc8000f8e0004 */
[----:B------:R-:W-:Y:S02]  /*0920*/  @P1 IMAD.IADD R17, R17, 0x1, R15 ;  /* 0x0000000111111824 */ /* 0x000fe400078e020f */
[----:B--2---:R-:W-:-:S04]  /*0930*/  @!P1 IMAD.WIDE.U32 R8, R4, R13, R8 ;  /* 0x0000000d04089225 */ /* 0x004fc800078e0008 */
[----:B------:R-:W-:Y:S02]  /*0940*/  @!P1 IMAD.MOV.U32 R16, RZ, RZ, R8 ;  /* 0x000000ffff109224 */ /* 0x000fe400078e0008 */
[----:B------:R-:W-:Y:S01]  /*0950*/  @!P1 IMAD.MOV.U32 R17, RZ, RZ, R9 ;  /* 0x000000ffff119224 */ /* 0x000fe200078e0009 */
[----:B------:R-:W-:Y:S06]  /*0960*/  @!P2 BRA `(.L_x_5) ;  /* 0x00000000000ca947 */ /* 0x000fec0003800000 */
[----:B------:R-:W-:Y:S01]  /*0970*/  UCGABAR_WAIT ;  /* 0x0000000000007dc7 */ /* 0x000fe20008000000 */
[----:B------:R-:W-:Y:S01]  /*0980*/  CCTL.IVALL ;  /* 0x00000000ff00798f */ /* 0x000fe20002000000 */
[----:B------:R-:W-:Y:S05]  /*0990*/  BRA `(.L_x_6) ;  /* 0x0000000000047947 */ /* 0x000fea0003800000 */
.L_x_5:
[----:B------:R-:W-:Y:S06]  /*09a0*/  BAR.SYNC.DEFER_BLOCKING 0x0 ;  /* 0x0000000000007b1d */ /* 0x000fec0000010000 */
.L_x_6:
[----:B------:R-:W-:Y:S05]  /*09b0*/  @!P3 BRA `(.L_x_7) ;  /* 0x0000005c0098b947 */ /* 0x000fea0003800000 */
[----:B------:R-:W-:-:S13]  /*09c0*/  ISETP.GT.U32.AND P0, PT, R10, 0x1, PT ;  /* 0x000000010a00780c */ /* 0x000fda0003f04070 */
[----:B------:R-:W-:Y:S05]  /*09d0*/  @P0 EXIT ;  /* 0x000000000000094d */ /* 0x000fea0003800000 */
[----:B------:R-:W-:Y:S01]  /*09e0*/  ULDC.64 UR4, c[0x0][0x650] ;  /* 0x0001940000047ab9 */ /* 0x000fe20000000a00 */
[----:B------:R-:W-:Y:S01]  /*09f0*/  PRMT R0, RZ, 0x7610, R0 ;  /* 0x00007610ff007816 */ /* 0x000fe20000000000 */
[----:B------:R-:W-:Y:S01]  /*0a00*/  IMAD.MOV.U32 R103, RZ, RZ, -0x1 ;  /* 0xffffffffff677424 */ /* 0x000fe200078e00ff */
[----:B------:R-:W-:Y:S01]  /*0a10*/  ISETP.GE.U32.AND P0, PT, R16, UR4, PT ;  /* 0x0000000410007c0c */ /* 0x000fe2000bf06070 */
[----:B------:R-:W-:Y:S02]  /*0a20*/  IMAD.MOV.U32 R100, RZ, RZ, -0x1 ;  /* 0xffffffffff647424 */ /* 0x000fe400078e00ff */
[----:B------:R-:W-:Y:S01]  /*0a30*/  IMAD.MOV.U32 R101, RZ, RZ, -0x1 ;  /* 0xffffffffff657424 */ /* 0x000fe200078e00ff */
[----:B------:R-:W-:-:S13]  /*0a40*/  ISETP.GE.U32.AND.EX P0, PT, R17, UR5, PT, P0 ;  /* 0x0000000511007c0c */ /* 0x000fda000bf06100 */
[----:B------:R-:W-:Y:S05]  /*0a50*/  @P0 BRA `(.L_x_8) ;  /* 0x0000000400280947 */ /* 0x000fea0003800000 */
[----:B------:R-:W0:Y:S01]  /*0a60*/  LDC.64 R24, c[0x0][0x628] ;  /* 0x00018a00ff187b82 */ /* 0x000e220000000a00 */
[----:B------:R-:W-:Y:S02]  /*0a70*/  IMAD.MOV.U32 R8, RZ, RZ, R16 ;  /* 0x000000ffff087224 */ /* 0x000fe400078e0010 */
[----:B------:R-:W-:-:S05]  /*0a80*/  IMAD.MOV.U32 R9, RZ, RZ, R17 ;  /* 0x000000ffff097224 */ /* 0x000fca00078e0011 */
[----:B------:R-:W1:Y:S08]  /*0a90*/  LDC R0, c[0x0][0x630] ;  /* 0x00018c00ff007b82 */ /* 0x000e700000000800 */
[----:B------:R-:W2:Y:S01]  /*0aa0*/  LDC.64 R26, c[0x0][0x620] ;  /* 0x00018800ff1a7b82 */ /* 0x000ea20000000a00 */
[----:B0-----:R-:W-:-:S04]  /*0ab0*/  ISETP.NE.U32.AND P0, PT, R24, RZ, PT ;  /* 0x000000ff1800720c */ /* 0x001fc80003f05070 */
[----:B------:R-:W-:-:S13]  /*0ac0*/  ISETP.NE.AND.EX P0, PT, R25, RZ, PT, P0 ;  /* 0x000000ff1900720c */ /* 0x000fda0003f05300 */
[----:B-12---:R-:W-:Y:S05]  /*0ad0*/  @!P0 BRA `(.L_x_9) ;  /* 0x0000000000288947 */ /* 0x006fea0003800000 */
[----:B------:R-:W0:Y:S02]  /*0ae0*/  LDC R15, c[0x0][0x634] ;  /* 0x00018d00ff0f7b82 */ /* 0x000e240000000800 */
[----:B0-----:R-:W-:-:S05]  /*0af0*/  IADD3 R15, P0, R16, R15, RZ ;  /* 0x0000000f100f7210 */ /* 0x001fca0007f1e0ff */
[----:B------:R-:W-:-:S04]  /*0b00*/  IMAD.X R21, RZ, RZ, R17, P0 ;  /* 0x000000ffff157224 */ /* 0x000fc800000e0611 */
[----:B------:R-:W-:-:S04]  /*0b10*/  IMAD.WIDE.U32 R8, R21, R24, RZ ;  /* 0x0000001815087225 */ /* 0x000fc800078e00ff */
[----:B------:R-:W-:-:S04]  /*0b20*/  IMAD.WIDE.U32 R12, P0, R15, R25, R8 ;  /* 0x000000190f0c7225 */ /* 0x000fc80007800008 */
[----:B------:R-:W-:-:S04]  /*0b30*/  IMAD.WIDE.U32 R8, R15, R24, RZ ;  /* 0x000000180f087225 */ /* 0x000fc800078e00ff */
[----:B------:R-:W-:Y:S01]  /*0b40*/  IMAD.X R15, RZ, RZ, RZ, P0 ;  /* 0x000000ffff0f7224 */ /* 0x000fe200000e06ff */
[----:B------:R-:W-:Y:S01]  /*0b50*/  IADD3 RZ, P0, R9, R12, RZ ;  /* 0x0000000c09ff7210 */ /* 0x000fe20007f1e0ff */
[----:B------:R-:W-:-:S04]  /*0b60*/  IMAD.MOV.U32 R14, RZ, RZ, R13 ;  /* 0x000000ffff0e7224 */ /* 0x000fc800078e000d */
[----:B------:R-:W-:-:S08]  /*0b70*/  IMAD.WIDE.U32.X R8, R21, R25, R14, P0 ;  /* 0x0000001915087225 */ /* 0x000fd000000e040e */
.L_x_9:
[----:B------:R-:W0:Y:S01]  /*0b80*/  LDC.64 R28, c[0x0][0x640] ;  /* 0x00019000ff1c7b82 */ /* 0x000e220000000a00 */
[--C-:B------:R-:W-:Y:S01]  /*0b90*/  SHF.R.U64 R101, R8, R0, R9.reuse ;  /* 0x0000000008657219 */ /* 0x100fe20000001209 */
[----:B------:R-:W-:Y:S01]  /*0ba0*/  IMAD R20, R7, R20, R4 ;  /* 0x0000001407147224 */ /* 0x000fe200078e0204 */
[----:B------:R-:W-:Y:S02]  /*0bb0*/  SHF.R.U32.HI R0, RZ, R0, R9 ;  /* 0x00000000ff007219 */ /* 0x000fe40000011609 */
[----:B------:R-:W-:-:S03]  /*0bc0*/  IADD3 R5, P0, RZ, -R101, RZ ;  /* 0x80000065ff057210 */ /* 0x000fc60007f1e0ff */
[----:B------:R-:W1:Y:S02]  /*0bd0*/  LDC R12, c[0x0][0x618] ;  /* 0x00018600ff0c7b82 */ /* 0x000e640000000800 */
[----:B------:R-:W-:-:S04]  /*0be0*/  IMAD.X R9, RZ, RZ, ~R0, P0 ;  /* 0x000000ffff097224 */ /* 0x000fc800000e0e00 */
[-C--:B------:R-:W-:Y:S02]  /*0bf0*/  IMAD R0, R9, R26.reuse, RZ ;  /* 0x0000001a09007224 */ /* 0x080fe400078e02ff */
[----:B------:R-:W2:Y:S01]  /*0c00*/  LDC R14, c[0x0][0x608] ;  /* 0x00018200ff0e7b82 */ /* 0x000ea20000000800 */
[----:B------:R-:W-:-:S04]  /*0c10*/  IMAD.WIDE.U32 R8, R5, R26, R16 ;  /* 0x0000001a05087225 */ /* 0x000fc800078e0010 */
[----:B------:R-:W-:Y:S02]  /*0c20*/  IMAD R5, R5, R27, R0 ;  /* 0x0000001b05057224 */ /* 0x000fe400078e0200 */
[----:B------:R-:W-:Y:S01]  /*0c30*/  IMAD.MOV.U32 R27, RZ, RZ, 0x1 ;  /* 0x00000001ff1b7424 */ /* 0x000fe200078e00ff */
[----:B------:R-:W3:Y:S01]  /*0c40*/  LDC R24, c[0x0][0x658] ;  /* 0x00019600ff187b82 */ /* 0x000ee20000000800 */
[----:B------:R-:W-:Y:S01]  /*0c50*/  IMAD.IADD R5, R9, 0x1, R5 ;  /* 0x0000000109057824 */ /* 0x000fe200078e0205 */
[----:B0-----:R-:W-:Y:S01]  /*0c60*/  ISETP.NE.U32.AND P0, PT, R28, RZ, PT ;  /* 0x000000ff1c00720c */ /* 0x001fe20003f05070 */
[----:B------:R-:W-:-:S03]  /*0c70*/  IMAD.MOV.U32 R9, RZ, RZ, -0x1 ;  /* 0xffffffffff097424 */ /* 0x000fc600078e00ff */
[----:B------:R-:W-:Y:S02]  /*0c80*/  ISETP.NE.AND.EX P0, PT, R29, RZ, PT, P0 ;  /* 0x000000ff1d00720c */ /* 0x000fe40003f05300 */
[----:B------:R-:W0:Y:S01]  /*0c90*/  LDC R21, c[0x0][0x600] ;  /* 0x00018000ff157b82 */ /* 0x000e220000000800 */
[-CC-:B-1----:R-:W-:Y:S02]  /*0ca0*/  SHF.R.U64 R10, R8, R12.reuse, R5.reuse ;  /* 0x0000000c080a7219 */ /* 0x182fe40000001205 */
[----:B------:R-:W-:-:S05]  /*0cb0*/  SHF.R.U32.HI R5, RZ, R12, R5 ;  /* 0x0000000cff057219 */ /* 0x000fca0000011605 */
[----:B------:R-:W1:Y:S01]  /*0cc0*/  LDC R23, c[0x0][0x648] ;  /* 0x00019200ff177b82 */ /* 0x000e620000000800 */
[-CC-:B--2---:R-:W-:Y:S02]  /*0cd0*/  SHF.R.U64 R30, R10, R14.reuse, R5.reuse ;  /* 0x0000000e0a1e7219 */ /* 0x184fe40000001205 */
[----:B------:R-:W-:-:S05]  /*0ce0*/  SHF.R.U32.HI R5, RZ, R14, R5 ;  /* 0x0000000eff057219 */ /* 0x000fca0000011605 */
[----:B------:R-:W2:Y:S01]  /*0cf0*/  LDC R25, c[0x0][0x638] ;  /* 0x00018e00ff197b82 */ /* 0x000ea20000000800 */
[-CC-:B---3--:R-:W-:Y:S02]  /*0d00*/  SHF.R.U64 R14, R30, R24.reuse, R5.reuse ;  /* 0x000000181e0e7219 */ /* 0x188fe40000001205 */
[-C--:B------:R-:W-:Y:S02]  /*0d10*/  SHF.L.U32 R0, R9, R24.reuse, RZ ;  /* 0x0000001809007219 */ /* 0x080fe400000006ff */
[----:B------:R-:W-:Y:S01]  /*0d20*/  SHF.R.U32.HI R5, RZ, R24, R5 ;  /* 0x00000018ff057219 */ /* 0x000fe20000011605 */
[----:B------:R-:W-:Y:S01]  /*0d30*/  IMAD.MOV.U32 R4, RZ, RZ, R14 ;  /* 0x000000ffff047224 */ /* 0x000fe200078e000e */
[----:B------:R-:W-:Y:S01]  /*0d40*/  LOP3.LUT R7, RZ, R0, RZ, 0x33, !PT ;  /* 0x00000000ff077212 */ /* 0x000fe200078e33ff */
[----:B------:R-:W3:Y:S01]  /*0d50*/  LDC R26, c[0x0][0x610] ;  /* 0x00018400ff1a7b82 */ /* 0x000ee20000000800 */
[----:B------:R-:W-:Y:S05]  /*0d60*/  @!P0 BRA `(.L_x_10) ;  /* 0x0000000000288947 */ /* 0x000fea0003800000 */
[----:B------:R-:W4:Y:S02]  /*0d70*/  LDC R13, c[0x0][0x64c] ;  /* 0x00019300ff0d7b82 */ /* 0x000f240000000800 */
[----:B----4-:R-:W-:-:S05]  /*0d80*/  IADD3 R13, P0, R14, R13, RZ ;  /* 0x0000000d0e0d7210 */ /* 0x010fca0007f1e0ff */
        /* <DEDUP_REMOVED lines=8> */
.L_x_10:
[----:B-1----:R-:W-:Y:S01]  /*0e10*/  SHF.R.U64 R4, R4, R23, R5 ;  /* 0x0000001704047219 */ /* 0x002fe20000001205 */
[----:B0-----:R-:W-:Y:S01]  /*0e20*/  VIADD R5, R21, 0xffffffff ;  /* 0xffffffff15057836 */ /* 0x001fe20000000000 */
[----:B------:R-:W-:Y:S02]  /*0e30*/  SHF.L.U32 R0, R27, R24, RZ ;  /* 0x000000181b007219 */ /* 0x000fe400000006ff */
[----:B------:R-:W-:Y:S01]  /*0e40*/  LOP3.LUT R7, R30, R7, RZ, 0xc0, !PT ;  /* 0x000000071e077212 */ /* 0x000fe200078ec0ff */
[----:B------:R-:W-:Y:S01]  /*0e50*/  IMAD.MOV R8, RZ, RZ, -R4 ;  /* 0x000000ffff087224 */ /* 0x000fe200078e0a04 */
[----:B------:R-:W-:Y:S02]  /*0e60*/  SEL R3, R3, R20, !P1 ;  /* 0x0000001403037207 */ /* 0x000fe40004800000 */
[----:B------:R-:W-:Y:S01]  /*0e70*/  LOP3.LUT R5, R10, R5, RZ, 0xc0, !PT ;  /* 0x000000050a057212 */ /* 0x000fe200078ec0ff */
[----:B------:R-:W-:Y:S02]  /*0e80*/  IMAD R4, R0, R4, R7 ;  /* 0x0000000400047224 */ /* 0x000fe400078e0207 */
[----:B--2---:R-:W-:-:S02]  /*0e90*/  IMAD R0, R8, R25, R14 ;  /* 0x0000001908007224 */ /* 0x004fc400078e020e */
[----:B---3--:R-:W-:Y:S02]  /*0ea0*/  IMAD R3, R4, R26, R3 ;  /* 0x0000001a04037224 */ /* 0x008fe400078e0203 */
[----:B------:R-:W-:Y:S02]  /*0eb0*/  IMAD.MOV.U32 R7, RZ, RZ, 0x1 ;  /* 0x00000001ff077424 */ /* 0x000fe400078e00ff */
[----:B------:R-:W-:-:S03]  /*0ec0*/  IMAD R4, R0, R21, R5 ;  /* 0x0000001500047224 */ /* 0x000fc600078e0205 */
[----:B------:R-:W-:Y:S02]  /*0ed0*/  PRMT R0, R7, 0x7610, R0 ;  /* 0x0000761007007816 */ /* 0x000fe40000000000 */
[----:B------:R-:W-:Y:S02]  /*0ee0*/  SEL R100, R4, R3, !P1 ;  /* 0x0000000304647207 */ /* 0x000fe40004800000 */
[----:B------:R-:W-:-:S07]  /*0ef0*/  SEL R103, R3, R4, !P1 ;  /* 0x0000000403677207 */ /* 0x000fce0004800000 */
.L_x_8:
[----:B------:R-:W-:-:S08]  /*0f00*/  NOP ;  /* 0x0000000000007918 */ /* 0x000fd00000000000 */
[----:B------:R-:W0:Y:S02]  /*0f10*/  USETMAXREG.TRY_ALLOC.CTAPOOL UP0, 0xe8 ;  /* 0x000000e8000079c8 */ /* 0x000e240008000600 */
[----:B0-----:R-:W-:-:S13]  /*0f20*/  PLOP3.LUT P0, PT, PT, PT, UP0, 0x80, 0x0 ;  /* 0x000000000000781c */ /* 0x001fda0003f0f008 */
[----:B------:R-:W-:Y:S05]  /*0f30*/  @!P0 BRA `(.L_x_8) ;  /* 0xfffffffc00f08947 */ /* 0x000fea000383ffff */
[----:B------:R-:W-:Y:S01]  /*0f40*/  ULDC.64 UR4, c[0x0][0x598] ;  /* 0x0001660000047ab9 */ /* 0x000fe20000000a00 */
[----:B------:R-:W-:Y:S01]  /*0f50*/  ULDC.64 UR38, c[0x0][0x208] ;  /* 0x0000820000267ab9 */ /* 0x000fe20000000a00 */
[----:B------:R-:W-:-:S04]  /*0f60*/  ISETP.NE.U32.AND P0, PT, RZ, UR4, PT ;  /* 0x00000004ff007c0c */ /* 0x000fc8000bf05070 */
[----:B------:R-:W-:-:S13]  /*0f70*/  ISETP.NE.AND.EX P0, PT, RZ, UR5, PT, P0 ;  /* 0x00000005ff007c0c */ /* 0x000fda000bf05300 */
[----:B------:R-:W-:Y:S05]  /*0f80*/  @!P0 BRA `(.L_x_11) ;  /* 0x00000000001c8947 */ /* 0x000fea0003800000 */
[----:B------:R-:W0:Y:S02]  /*0f90*/  LDC.64 R4, c[0x0][0x598] ;  /* 0x00016600ff047b82 */ /* 0x000e240000000a00 */
[----:B0-----:R-:W2:Y:S02]  /*0fa0*/  LDG.E.64 R4, desc[UR38][R4.64] ;  /* 0x0000002604047981 */ /* 0x001ea4000c1e1b00 */
[----:B--2---:R-:W-:-:S04]  /*0fb0*/  ISETP.NE.U32.AND P0, PT, R4, RZ, PT ;  /* 0x000000ff0400720c */ /* 0x004fc80003f05070 */
[----:B------:R-:W-:-:S13]  /*0fc0*/  ISETP.NE.AND.EX P0, PT, R5, RZ, PT, P0 ;  /* 0x000000ff0500720c */ /* 0x000fda0003f05300 */
[----:B------:R-:W-:Y:S05]  /*0fd0*/  @!P0 BRA `(.L_x_11) ;  /* 0x0000000000088947 */ /* 0x000fea0003800000 */
[----:B------:R0:W5:Y:S01]  /*0fe0*/  LD.E R23, desc[UR38][R4.64] ;  /* 0x0000002604177980 */ /* 0x000162000c101900 */
[----:B------:R-:W-:Y:S05]  /*0ff0*/  BRA `(.L_x_12) ;  /* 0x0000000000247947 */ /* 0x000fea0003800000 */
.L_x_11:
[----:B------:R-:W-:Y:S02]  /*1000*/  ULDC.64 UR4, c[0x0][0x588] ;  /* 0x0001620000047ab9 */ /* 0x000fe40000000a00 */
[----:B------:R-:W-:-:S04]  /*1010*/  ISETP.NE.U32.AND P0, PT, RZ, UR4, PT ;  /* 0x00000004ff007c0c */ /* 0x000fc8000bf05070 */
[----:B------:R-:W-:-:S13]  /*1020*/  ISETP.NE.AND.EX P0, PT, RZ, UR5, PT, P0 ;  /* 0x00000005ff007c0c */ /* 0x000fda000bf05300 */
[----:B------:R-:W-:Y:S05]  /*1030*/  @!P0 BRA `(.L_x_13) ;  /* 0x00000000000c8947 */ /* 0x000fea0003800000 */
[----:B------:R-:W0:Y:S02]  /*1040*/  LDC.64 R4, c[0x0][0x588] ;  /* 0x00016200ff047b82 */ /* 0x000e240000000a00 */
[----:B0-----:R1:W5:Y:S01]  /*1050*/  LDG.E R23, desc[UR38][R4.64] ;  /* 0x0000002604177981 */ /* 0x001362000c1e1900 */
[----:B------:R-:W-:Y:S05]  /*1060*/  BRA `(.L_x_12) ;  /* 0x0000000000087947 */ /* 0x000fea0003800000 */
.L_x_13:
[----:B------:R-:W-:Y:S02]  /*1070*/  ULDC UR4, c[0x0][0x580] ;  /* 0x0001600000047ab9 */ /* 0x000fe40000000800 */
[----:B------:R-:W-:-:S07]  /*1080*/  IMAD.U32 R23, RZ, RZ, UR4 ;  /* 0x00000004ff177e24 */ /* 0x000fce000f8e00ff */
.L_x_12:
[----:B------:R-:W-:Y:S02]  /*1090*/  ULDC.64 UR4, c[0x0][0x5a0] ;  /* 0x0001680000047ab9 */ /* 0x000fe40000000a00 */
[----:B------:R-:W-:-:S04]  /*10a0*/  ISETP.NE.U32.AND P0, PT, RZ, UR4, PT ;  /* 0x00000004ff007c0c */ /* 0x000fc8000bf05070 */
[----:B------:R-:W-:-:S13]  /*10b0*/  ISETP.NE.AND.EX P0, PT, RZ, UR5, PT, P0 ;  /* 0x00000005ff007c0c */ /* 0x000fda000bf05300 */
[----:B------:R-:W-:Y:S05]  /*10c0*/  @!P0 BRA `(.L_x_14) ;  /* 0x00000000001c8947 */ /* 0x000fea0003800000 */
[----:B01----:R-:W0:Y:S02]  /*10d0*/  LDC.64 R4, c[0x0][0x5a0] ;  /* 0x00016800ff047b82 */ /* 0x003e240000000a00 */
[----:B0-----:R-:W2:Y:S02]  /*10e0*/  LDG.E.64 R4, desc[UR38][R4.64] ;  /* 0x0000002604047981 */ /* 0x001ea4000c1e1b00 */
[----:B--2---:R-:W-:-:S04]  /*10f0*/  ISETP.NE.U32.AND P0, PT, R4, RZ, PT ;  /* 0x000000ff0400720c */ /* 0x004fc80003f05070 */
[----:B------:R-:W-:-:S13]  /*1100*/  ISETP.NE.AND.EX P0, PT, R5, RZ, PT, P0 ;  /* 0x000000ff0500720c */ /* 0x000fda0003f05300 */
[----:B------:R-:W-:Y:S05]  /*1110*/  @!P0 BRA `(.L_x_14) ;  /* 0x0000000000088947 */ /* 0x000fea0003800000 */
[----:B------:R0:W5:Y:S01]  /*1120*/  LD.E R90, desc[UR38][R4.64] ;  /* 0x00000026045a7980 */ /* 0x000162000c101900 */
[----:B------:R-:W-:Y:S05]  /*1130*/  BRA `(.L_x_15) ;  /* 0x0000000000247947 */ /* 0x000fea0003800000 */
.L_x_14:
[----:B------:R-:W-:Y:S02]  /*1140*/  ULDC.64 UR4, c[0x0][0x590] ;  /* 0x0001640000047ab9 */ /* 0x000fe40000000a00 */
[----:B------:R-:W-:-:S04]  /*1150*/  ISETP.NE.U32.AND P0, PT, RZ, UR4, PT ;  /* 0x00000004ff007c0c */ /* 0x000fc8000bf05070 */
[----:B------:R-:W-:-:S13]  /*1160*/  ISETP.NE.AND.EX P0, PT, RZ, UR5, PT, P0 ;  /* 0x00000005ff007c0c */ /* 0x000fda000bf05300 */
[----:B------:R-:W-:Y:S05]  /*1170*/  @!P0 BRA `(.L_x_16) ;  /* 0x00000000000c8947 */ /* 0x000fea0003800000 */
[----:B------:R-:W2:Y:S02]  /*1180*/  LDC.64 R90, c[0x0][0x590] ;  /* 0x00016400ff5a7b82 */ /* 0x000ea40000000a00 */
[----:B--2---:R2:W5:Y:S01]  /*1190*/  LDG.E R90, desc[UR38][R90.64] ;  /* 0x000000265a5a7981 */ /* 0x004562000c1e1900 */
[----:B------:R-:W-:Y:S05]  /*11a0*/  BRA `(.L_x_15) ;  /* 0x0000000000087947 */ /* 0x000fea0003800000 */
.L_x_16:
[----:B------:R-:W-:Y:S02]  /*11b0*/  ULDC UR4, c[0x0][0x584] ;  /* 0x0001610000047ab9 */ /* 0x000fe40000000800 */
[----:B------:R-:W-:-:S07]  /*11c0*/  IMAD.U32 R90, RZ, RZ, UR4 ;  /* 0x00000004ff5a7e24 */ /* 0x000fce000f8e00ff */
.L_x_15:
[----:B------:R-:W-:-:S13]  /*11d0*/  LOP3.LUT P0, RZ, R0, 0xff, RZ, 0xc0, !PT ;  /* 0x000000ff00ff7812 */ /* 0x000fda000780c0ff */
[----:B------:R-:W-:Y:S05]  /*11e0*/  @!P0 EXIT ;  /* 0x000000000000894d */ /* 0x000fea0003800000 */
[----:B------:R-:W3:Y:S01]  /*11f0*/  LDC R93, c[0x0][0x658] ;  /* 0x00019600ff5d7b82 */ /* 0x000ee20000000800 */
[----:B------:R-:W-:Y:S01]  /*1200*/  ULDC.64 UR6, c[0x0][0x288] ;  /* 0x0000a20000067ab9 */ /* 0x000fe20000000a00 */
[----:B------:R-:W-:Y:S01]  /*1210*/  LOP3.LUT R6, R6, 0x1, RZ, 0xc0, !PT ;  /* 0x0000000106067812 */ /* 0x000fe200078ec0ff */
[----:B------:R-:W-:Y:S01]  /*1220*/  UIADD3 UR4, UR7, 0x3f, URZ ;  /* 0x0000003f07047890 */ /* 0x000fe2000fffe03f */
[----:B------:R-:W-:Y:S01]  /*1230*/  SHF.R.U32.HI R0, RZ, 0x2, R95 ;  /* 0x00000002ff007819 */ /* 0x000fe2000001165f */
[----:B------:R-:W-:Y:S01]  /*1240*/  IMAD.U32 R3, RZ, RZ, UR6 ;  /* 0x00000006ff037e24 */ /* 0x000fe2000f8e00ff */
[----:B------:R-:W-:Y:S01]  /*1250*/  SHF.R.U32.HI R11, RZ, 0x1, R11 ;  /* 0x00000001ff0b7819 */ /* 0x000fe2000001160b */
[----:B------:R-:W-:Y:S01]  /*1260*/  USHF.R.S32.HI UR5, URZ, 0x1f, UR4 ;  /* 0x0000001f3f057899 */ /* 0x000fe20008011404 */
[----:B01----:R-:W0:Y:S01]  /*1270*/  LDC.64 R4, c[0x0][0x5c8] ;  /* 0x00017200ff047b82 */ /* 0x003e220000000a00 */
[----:B------:R-:W-:Y:S01]  /*1280*/  LOP3.LUT R94, R95, 0x3, RZ, 0xc0, !PT ;  /* 0x000000035f5e7812 */ /* 0x000fe200078ec0ff */
[----:B------:R-:W-:Y:S01]  /*1290*/  IMAD.SHL.U32 R7, R6, 0x40, RZ ;  /* 0x0000004006077824 */ /* 0x000fe200078e00ff */
[----:B------:R-:W-:Y:S01]  /*12a0*/  LOP3.LUT R0, R0, 0x7, RZ, 0xc0, !PT ;  /* 0x0000000700007812 */ /* 0x000fe200078ec0ff */
[----:B------:R-:W-:Y:S01]  /*12b0*/  ULEA.HI UR5, UR5, UR4, URZ, 0x6 ;  /* 0x0000000405057291 */ /* 0x000fe2000f8f303f */
[----:B------:R-:W-:Y:S01]  /*12c0*/  LOP3.LUT R11, R11, 0x30, RZ, 0xc0, !PT ;  /* 0x000000300b0b7812 */ /* 0x000fe200078ec0ff */
[----:B------:R-:W-:Y:S01]  /*12d0*/  IMAD R94, R94, -0x2, R3 ;  /* 0xfffffffe5e5e7824 */ /* 0x000fe200078e0203 */
[--C-:B------:R-:W-:Y:S01]  /*12e0*/  LOP3.LUT R88, R7, 0x40, R0.reuse, 0xe2, !PT ;  /* 0x0000004007587812 */ /* 0x100fe200078ee200 */
[----:B------:R-:W1:Y:S01]  /*12f0*/  LDC R97, c[0x0][0x600] ;  /* 0x00018000ff617b82 */ /* 0x000e620000000800 */
[----:B------:R-:W-:Y:S01]  /*1300*/  IADD3 R3, RZ, -R11, -R0 ;  /* 0x8000000bff037210 */ /* 0x000fe20007ffe800 */
[----:B------:R-:W-:Y:S01]  /*1310*/  IMAD.MOV.U32 R0, RZ, RZ, -0x1 ;  /* 0xffffffffff007424 */ /* 0x000fe200078e00ff */
[----:B------:R-:W-:Y:S01]  /*1320*/  USHF.R.S32.HI UR43, URZ, 0x6, UR5 ;  /* 0x000000063f2b7899 */ /* 0x000fe20008011405 */
[----:B------:R-:W-:Y:S01]  /*1330*/  IMAD.MOV.U32 R8, RZ, RZ, 0x1 ;  /* 0x00000001ff087424 */ /* 0x000fe200078e00ff */
[C---:B------:R-:W-:Y:S01]  /*1340*/  LOP3.LUT R96, R95.reuse, 0x80, RZ, 0xc0, !PT ;  /* 0x000000805f607812 */ /* 0x040fe200078ec0ff */
[----:B------:R-:W-:Y:S01]  /*1350*/  IMAD R3, R6, -0x40, R3 ;  /* 0xffffffc006037824 */ /* 0x000fe200078e0203 */
[----:B------:R-:W-:Y:S01]  /*1360*/  UISETP.LT.AND UP0, UPT, UR43, 0x1, UPT ;  /* 0x000000012b00788c */ /* 0x000fe2000bf01270 */
[----:B---3--:R-:W-:Y:S01]  /*1370*/  SHF.L.U32 R0, R0, R93, RZ ;  /* 0x0000005d00007219 */ /* 0x008fe200000006ff */
[----:B------:R-:W-:Y:S01]  /*1380*/  ULDC UR4, c[0x0][0x284] ;  /* 0x0000a10000047ab9 */ /* 0x000fe20000000800 */
[----:B------:R-:W-:Y:S01]  /*1390*/  LOP3.LUT R88, R88, R11, RZ, 0xfc, !PT ;  /* 0x0000000b58587212 */ /* 0x000fe200078efcff */
[----:B------:R-:W-:Y:S01]  /*13a0*/  USEL UR44, UR43, 0x1, UP0 ;  /* 0x000000012b2c7887 */ /* 0x000fe20008000000 */
[----:B------:R-:W-:Y:S01]  /*13b0*/  SHF.L.U32 R93, R8, R93, RZ ;  /* 0x0000005d085d7219 */ /* 0x000fe200000006ff */
[----:B------:R-:W-:Y:S01]  /*13c0*/  IMAD.SHL.U32 R95, R95, 0x2, RZ ;  /* 0x000000025f5f7824 */ /* 0x000fe200078e00ff */
[----:B------:R-:W-:Y:S01]  /*13d0*/  LOP3.LUT R102, R18, 0x1, RZ, 0xfc, !PT ;  /* 0x0000000112667812 */ /* 0x000fe200078efcff */
[----:B------:R-:W-:Y:S01]  /*13e0*/  VIADD R99, R3, UR4 ;  /* 0x0000000403637c36 */ /* 0x000fe20008000000 */
[C---:B0-----:R-:W-:Y:S01]  /*13f0*/  SHF.L.U64.HI R92, R4.reuse, 0x3, R5 ;  /* 0x00000003045c7819 */ /* 0x041fe20000010205 */
[----:B--2---:R-:W-:Y:S01]  /*1400*/  IMAD.SHL.U32 R91, R4, 0x8, RZ ;  /* 0x00000008045b7824 */ /* 0x004fe200078e00ff */
[----:B------:R-:W-:Y:S01]  /*1410*/  SHF.R.U32.HI R96, RZ, 0x7, R96 ;  /* 0x00000007ff607819 */ /* 0x000fe20000011660 */
[----:B------:R-:W-:Y:S01]  /*1420*/  IMAD.MOV.U32 R89, RZ, RZ, RZ ;  /* 0x000000ffff597224 */ /* 0x000fe200078e00ff */
[----:B------:R-:W-:Y:S01]  /*1430*/  LOP3.LUT R98, RZ, R0, RZ, 0x33, !PT ;  /* 0x00000000ff627212 */ /* 0x000fe200078e33ff */
[----:B------:R-:W-:Y:S01]  /*1440*/  UIADD3 UR44, UR43, -UR44, URZ ;  /* 0x8000002c2b2c7290 */ /* 0x000fe2000fffe03f */
[----:B------:R-:W-:Y:S01]  /*1450*/  UMOV UR40, URZ ;  /* 0x0000003f00287c82 */ /* 0x000fe20008000000 */
[----:B-1----:R-:W-:Y:S01]  /*1460*/  VIADD R97, R97, 0xffffffff ;  /* 0xffffffff61617836 */ /* 0x002fe20000000000 */
[----:B------:R-:W-:-:S09]  /*1470*/  UMOV UR41, URZ ;  /* 0x0000003f00297c82 */ /* 0x000fd20008000000 */
.L_x_162:
[----:B0-----:R-:W0:Y:S01]  /*1480*/  SHFL.IDX PT, R0, R96, RZ, 0x1f ;  /* 0x00001fff60007589 */ /* 0x001e2200000e0000 */
[----:B-1----:R-:W1:Y:S01]  /*1490*/  S2UR UR7, SR_CgaCtaId ;  /* 0x00000000000779c3 */ /* 0x002e620000008800 */
[----:B------:R-:W-:Y:S01]  /*14a0*/  UMOV UR6, 0x400 ;  /* 0x0000040000067882 */ /* 0x000fe20000000000 */
[----:B0-----:R-:W-:Y:S01]  /*14b0*/  R2UR UR4, R0 ;  /* 0x00000000000472ca */ /* 0x001fe200000e0000 */
[----:B-1----:R-:W-:-:S12]  /*14c0*/  ULEA UR6, UR7, UR6, 0x18 ;  /* 0x0000000607067291 */ /* 0x002fd8000f8ec03f */
[----:B------:R-:W-:-:S04]  /*14d0*/  ULEA.HI UR5, UR4, UR4, URZ, 0x1 ;  /* 0x0000000404057291 */ /* 0x000fc8000f8f083f */
[----:B------:R-:W-:-:S04]  /*14e0*/  ULOP3.LUT UR5, UR5, 0x7fffe, URZ, 0xc0, !UPT ;  /* 0x0007fffe05057892 */ /* 0x000fc8000f8ec03f */
[----:B------:R-:W-:-:S03]  /*14f0*/  UIADD3 UR5, UR4, -UR5, URZ ;  /* 0x8000000504057290 */ /* 0x000fc6000fffe03f */
[----:B------:R-:W-:Y:S01]  /*1500*/  ULDC UR4, c[0x0][0x28c] ;  /* 0x0000a30000047ab9 */ /* 0x000fe20000000800 */
[----:B------:R-:W-:Y:S01]  /*1510*/  ULEA UR5, UR5, UR6, 0xd ;  /* 0x0000000605057291 */ /* 0x000fe2000f8e683f */
[----:B------:R-:W-:-:S03]  /*1520*/  ISETP.LT.AND P0, PT, RZ, UR4, PT ;  /* 0x00000004ff007c0c */ /* 0x000fc6000bf01270 */
[----:B------:R-:W-:-:S04]  /*1530*/  UIADD3 UR5, UR5, 0x100, URZ ;  /* 0x0000010005057890 */ /* 0x000fc8000fffe03f */
[----:B------:R-:W-:-:S04]  /*1540*/  USHF.R.U32.HI UR5, URZ, 0x4, UR5 ;  /* 0x000000043f057899 */ /* 0x000fc80008011605 */
[----:B------:R-:W-:-:S04]  /*1550*/  ULOP3.LUT UR5, UR5, 0x3fff, URZ, 0xc0, !UPT ;  /* 0x00003fff05057892 */ /* 0x000fc8000f8ec03f */
[----:B------:R-:W-:Y:S01]  /*1560*/  ULOP3.LUT UR45, UR5, 0x10000, URZ, 0xfc, !UPT ;  /* 0x00010000052d7892 */ /* 0x000fe2000f8efc3f */
[----:B--2345:R-:W-:Y:S11]  /*1570*/  @P0 BRA `(.L_x_17) ;  /* 0x0000000000400947 */ /* 0x03cff60003800000 */
[----:B------:R-:W-:Y:S01]  /*1580*/  MOV R0, 0x0 ;  /* 0x0000000000007802 */ /* 0x000fe20000000f00 */
[----:B------:R-:W-:Y:S01]  /*1590*/  ULDC.64 UR4, c[0x4][0x68] ;  /* 0x01001a0000047ab9 */ /* 0x000fe20000000a00 */
[----:B------:R-:W-:Y:S01]  /*15a0*/  ULDC.64 UR6, c[0x4][0x8] ;  /* 0x0100020000067ab9 */ /* 0x000fe20000000a00 */
[----:B------:R-:W-:Y:S01]  /*15b0*/  IMAD.U32 R4, RZ, RZ, UR4 ;  /* 0x00000004ff047e24 */ /* 0x000fe2000f8e00ff */
[----:B------:R0:W1:Y:S01]  /*15c0*/  LDC.64 R14, c[0x4][R0] ;  /* 0x01000000000e7b82 */ /* 0x0000620000000a00 */
[----:B------:R-:W-:Y:S01]  /*15d0*/  IMAD.U32 R5, RZ, RZ, UR5 ;  /* 0x00000005ff057e24 */ /* 0x000fe2000f8e00ff */
[----:B------:R-:W-:Y:S01]  /*15e0*/  ULDC.64 UR4, c[0x4][0x70] ;  /* 0x01001c0000047ab9 */ /* 0x000fe20000000a00 */
[----:B------:R-:W-:Y:S02]  /*15f0*/  IMAD.U32 R10, RZ, RZ, UR6 ;  /* 0x00000006ff0a7e24 */ /* 0x000fe4000f8e00ff */
[----:B------:R-:W-:Y:S02]  /*1600*/  IMAD.U32 R6, RZ, RZ, UR4 ;  /* 0x00000004ff067e24 */ /* 0x000fe4000f8e00ff */
[----:B------:R-:W-:-:S02]  /*1610*/  IMAD.U32 R7, RZ, RZ, UR5 ;  /* 0x00000005ff077e24 */ /* 0x000fc4000f8e00ff */
[----:B------:R-:W-:Y:S02]  /*1620*/  IMAD.U32 R11, RZ, RZ, UR7 ;  /* 0x00000007ff0b7e24 */ /* 0x000fe4000f8e00ff */
[----:B------:R-:W-:Y:S02]  /*1630*/  IMAD.MOV.U32 R8, RZ, RZ, 0x1e1 ;  /* 0x000001e1ff087424 */ /* 0x000fe400078e00ff */
[----:B------:R-:W-:Y:S02]  /*1640*/  IMAD.MOV.U32 R12, RZ, RZ, 0x1 ;  /* 0x00000001ff0c7424 */ /* 0x000fe400078e00ff */
[----:B0-----:R-:W-:-:S07]  /*1650*/  IMAD.MOV.U32 R13, RZ, RZ, RZ ;  /* 0x000000ffff0d7224 */ /* 0x001fce00078e00ff */
[----:B------:R-:W-:-:S07]  /*1660*/  LEPC R20, `(.L_x_17) ;  /* 0x000000001014794e */ /* 0x000fce0000000000 */
[----:B-1---5:R-:W-:Y:S05]  /*1670*/  CALL.ABS.NOINC R14 ;  /* 0x000000000e007343 */ /* 0x022fea0003c00000 */
.L_x_17:
[----:B------:R-:W-:-:S13]  /*1680*/  ISETP.NE.AND P0, PT, R102, 0x3, PT ;  /* 0x000000036600780c */ /* 0x000fda0003f05270 */
[----:B------:R-:W-:Y:S05]  /*1690*/  @!P0 BRA `(.L_x_18) ;  /* 0x0000000000048947 */ /* 0x000fea0003800000 */
[----:B------:R-:W-:Y:S01]  /*16a0*/  BPT.TRAP 0x1 ;  /* 0x000000040000795c */ /* 0x000fe20000300000 */
.L_x_18:
[----:B------:R-:W0:Y:S01]  /*16b0*/  S2UR UR5, SR_CgaCtaId ;  /* 0x00000000000579c3 */ /* 0x000e220000008800 */
[----:B------:R-:W-:Y:S01]  /*16c0*/  UMOV UR4, 0x400 ;  /* 0x0000040000047882 */ /* 0x000fe20000000000 */
[----:B------:R-:W-:Y:S02]  /*16d0*/  IMAD.U32 R0, RZ, RZ, UR40 ;  /* 0x00000028ff007e24 */ /* 0x000fe4000f8e00ff */
[----:B------:R-:W-:-:S03]  /*16e0*/  IMAD.U32 R3, RZ, RZ, UR41 ;  /* 0x00000029ff037e24 */ /* 0x000fc6000f8e00ff */
[----:B------:R-:W-:Y:S01]  /*16f0*/  SHF.L.U32 R0, R0, 0x1f, RZ ;  /* 0x0000001f00007819 */ /* 0x000fe200000006ff */
[----:B0-----:R-:W-:-:S06]  /*1700*/  ULEA UR4, UR5, UR4, 0x18 ;  /* 0x0000000405047291 */ /* 0x001fcc000f8ec03f */
[----:B------:R-:W-:-:S04]  /*1710*/  IMAD.U32 R6, RZ, RZ, UR4 ;  /* 0x00000004ff067e24 */ /* 0x000fc8000f8e00ff */
[----:B------:R-:W-:-:S04]  /*1720*/  IMAD R3, R3, 0x8, R6 ;  /* 0x0000000803037824 */ /* 0x000fc800078e0206 */
[----:B------:R0:W1:Y:S01]  /*1730*/  SYNCS.PHASECHK.TRANS64.TRYWAIT P1, [R3+URZ], R0 ;  /* 0x00000000030075a7 */ /* 0x000062000802017f */
[----:B------:R-:W-:Y:S05]  /*1740*/  @!P0 BRA `(.L_x_19) ;  /* 0x0000000000048947 */ /* 0x000fea0003800000 */
[----:B------:R-:W-:Y:S01]  /*1750*/  BPT.TRAP 0x1 ;  /* 0x000000040000795c */ /* 0x000fe20000300000 */
.L_x_19:
[----:B------:R-:W-:-:S05]  /*1760*/  IMAD.U32 R4, RZ, RZ, UR44 ;  /* 0x0000002cff047e24 */ /* 0x000fca000f8e00ff */
[----:B------:R-:W-:Y:S01]  /*1770*/  ISETP.GE.AND P2, PT, R4, 0x1, PT ;  /* 0x000000010400780c */ /* 0x000fe20003f46270 */
[----:B-1----:R-:W-:-:S12]  /*1780*/  @P1 BRA `(.L_x_20) ;  /* 0x0000000000081947 */ /* 0x002fd80003800000 */
[----:B------:R-:W1:Y:S02]  /*1790*/  SYNCS.PHASECHK.TRANS64.TRYWAIT P1, [R3+URZ], R0 ;  /* 0x00000000030075a7 */ /* 0x000e64000802017f */
[----:B-1----:R-:W-:Y:S05]  /*17a0*/  @!P1 BRA `(.L_x_21) ;  /* 0x0000006400b09947 */ /* 0x002fea0003800000 */
.L_x_20:
[----:B------:R-:W-:Y:S05]  /*17b0*/  WARPSYNC.ALL ;  /* 0x0000000000007948 */ /* 0x000fea0003800000 */
[----:B------:R-:W-:Y:S01]  /*17c0*/  R2UR UR4, R6 ;  /* 0x00000000060472ca */ /* 0x000fe200000e0000 */
[----:B------:R-:W-:Y:S01]  /*17d0*/  ULEA UR5, UR41, UR45, 0xa ;  /* 0x0000002d29057291 */ /* 0x000fe2000f8e503f */
[----:B------:R-:W-:Y:S01]  /*17e0*/  WARPGROUP.ARRIVE ;  /* 0x00000000000079c5 */ /* 0x000fe20000000000 */
[----:B------:R-:W-:Y:S01]  /*17f0*/  UMOV UR9, 0x40000040 ;  /* 0x4000004000097882 */ /* 0x000fe20000000000 */
[----:B------:R-:W-:-:S04]  /*1800*/  UMOV UR11, 0x40000040 ;  /* 0x40000040000b7882 */ /* 0x000fc80000000000 */
[----:B------:R-:W-:-:S05]  /*1810*/  UMOV UR8, UR5 ;  /* 0x0000000500087c82 */ /* 0x000fca0008000000 */
[----:B------:R-:W-:-:S04]  /*1820*/  UIADD3 UR4, UR4, 0x10100, URZ ;  /* 0x0001010004047890 */ /* 0x000fc8000fffe03f */
[----:B------:R-:W-:-:S04]  /*1830*/  USHF.R.U32.HI UR4, URZ, 0x4, UR4 ;  /* 0x000000043f047899 */ /* 0x000fc80008011604 */
[----:B------:R-:W-:-:S04]  /*1840*/  ULOP3.LUT UR4, UR4, 0x3fff, URZ, 0xc0, !UPT ;  /* 0x00003fff04047892 */ /* 0x000fc8000f8ec03f */
[----:B------:R-:W-:-:S04]  /*1850*/  ULOP3.LUT UR4, UR4, 0x10000, URZ, 0xfc, !UPT ;  /* 0x0001000004047892 */ /* 0x000fc8000f8efc3f */
[----:B------:R-:W-:-:S07]  /*1860*/  ULEA UR6, UR41, UR4, 0xa ;  /* 0x0000000429067291 */ /* 0x000fce000f8e503f */
[----:B------:R-:W-:Y:S02]  /*1870*/  UMOV UR10, UR6 ;  /* 0x00000006000a7c82 */ /* 0x000fe40008000000 */
[----:B------:R-:W-:Y:S01]  /*1880*/  HGMMA.64x128x16.F32 R24, gdesc[UR8], RZ, !UPT, gsb0 ;  /* 0x01e00000081879f0 */ /* 0x000fe2000c0008ff */
[----:B------:R-:W-:Y:S02]  /*1890*/  UIADD3 UR8, UR5, 0x2, URZ ;  /* 0x0000000205087890 */ /* 0x000fe4000fffe03f */
[----:B------:R-:W-:Y:S01]  /*18a0*/  UIADD3 UR10, UR6, 0x2, URZ ;  /* 0x00000002060a7890 */ /* 0x000fe2000fffe03f */
[----:B------:R-:W-:Y:S01]  /*18b0*/  UMOV UR9, 0x40000040 ;  /* 0x4000004000097882 */ /* 0x000fe20000000000 */
[----:B------:R-:W-:Y:S01]  /*18c0*/  UMOV UR11, 0x40000040 ;  /* 0x40000040000b7882 */ /* 0x000fe20000000000 */
[----:B------:R-:W-:Y:S02]  /*18d0*/  WARPGROUP.DEPBAR.LE gsb0, 0x0 ;  /* 0x00008000000079c5 */ /* 0x000fe40000010000 */
[----:B------:R-:W-:-:S06]  /*18e0*/  WARPGROUP.ARRIVE ;  /* 0x00000000000079c5 */ /* 0x000fcc0000000000 */
[----:B------:R-:W-:Y:S01]  /*18f0*/  HGMMA.64x128x16.F32 R24, gdesc[UR8], R24, gsb0 ;  /* 0x01e00000081879f0 */ /* 0x000fe20008000818 */
        /* <DEDUP_REMOVED lines=13> */
[----:B------:R-:W-:Y:S03]  /*19d0*/  HGMMA.64x128x16.F32 R24, gdesc[UR8], R24, gsb0 ;  /* 0x01e00000081879f0 */ /* 0x000fe60008000818 */
[----:B------:R-:W-:Y:S02]  /*19e0*/  WARPGROUP.DEPBAR.LE gsb0, 0x0 ;  /* 0x00008000000079c5 */ /* 0x000fe40000010000 */
[----:B------:R-:W-:Y:S05]  /*19f0*/  @!P2 BRA `(.L_x_22) ;  /* 0x000000040028a947 */ /* 0x000fea0003800000 */
[----:B------:R-:W-:Y:S01]  /*1a00*/  UIADD3 UR5, UR41, 0x1, URZ ;  /* 0x0000000129057890 */ /* 0x000fe2000fffe03f */
[----:B01----:R-:W-:Y:S02]  /*1a10*/  IMAD.U32 R0, RZ, RZ, UR44 ;  /* 0x0000002cff007e24 */ /* 0x003fe4000f8e00ff */
[----:B------:R-:W-:Y:S01]  /*1a20*/  IMAD.U32 R3, RZ, RZ, UR41 ;  /* 0x00000029ff037e24 */ /* 0x000fe2000f8e00ff */
[----:B------:R-:W-:-:S04]  /*1a30*/  UISETP.NE.AND UP0, UPT, UR5, 0x4, UPT ;  /* 0x000000040500788c */ /* 0x000fc8000bf05270 */
[----:B------:R-:W-:Y:S02]  /*1a40*/  USEL UR6, URZ, 0x1, UP0 ;  /* 0x000000013f067887 */ /* 0x000fe40008000000 */
[----:B------:R-:W-:Y:S02]  /*1a50*/  USEL UR5, UR5, URZ, UP0 ;  /* 0x0000003f05057287 */ /* 0x000fe40008000000 */
[----:B------:R-:W-:-:S06]  /*1a60*/  ULOP3.LUT UR6, UR40, UR6, URZ, 0x3c, !UPT ;  /* 0x0000000628067292 */ /* 0x000fcc000f8e3c3f */
[----:B------:R-:W-:-:S07]  /*1a70*/  IMAD.U32 R7, RZ, RZ, UR6 ;  /* 0x00000006ff077e24 */ /* 0x000fce000f8e00ff */
.L_x_29:
[----:B------:R-:W-:Y:S05]  /*1a80*/  @!P0 BRA `(.L_x_23) ;  /* 0x0000000000048947 */ /* 0x000fea0003800000 */
[----:B------:R-:W-:Y:S01]  /*1a90*/  BPT.TRAP 0x1 ;  /* 0x000000040000795c */ /* 0x000fe20000300000 */
.L_x_23:
[----:B------:R-:W0:Y:S01]  /*1aa0*/  S2UR UR7, SR_CgaCtaId ;  /* 0x00000000000779c3 */ /* 0x000e220000008800 */
[----:B------:R-:W-:Y:S01]  /*1ab0*/  UMOV UR6, 0x400 ;  /* 0x0000040000067882 */ /* 0x000fe20000000000 */
[----:B------:R-:W-:Y:S01]  /*1ac0*/  IMAD.U32 R5, RZ, RZ, UR5 ;  /* 0x00000005ff057e24 */ /* 0x000fe2000f8e00ff */
[----:B------:R-:W-:Y:S01]  /*1ad0*/  SHF.L.U32 R4, R7, 0x1f, RZ ;  /* 0x0000001f07047819 */ /* 0x000fe200000006ff */
[----:B0-----:R-:W-:-:S06]  /*1ae0*/  ULEA UR6, UR7, UR6, 0x18 ;  /* 0x0000000607067291 */ /* 0x001fcc000f8ec03f */
[----:B------:R-:W-:-:S04]  /*1af0*/  IMAD.U32 R6, RZ, RZ, UR6 ;  /* 0x00000006ff067e24 */ /* 0x000fc8000f8e00ff */
[----:B------:R-:W-:-:S04]  /*1b00*/  IMAD R5, R5, 0x8, R6 ;  /* 0x0000000805057824 */ /* 0x000fc800078e0206 */
[----:B------:R0:W1:Y:S01]  /*1b10*/  SYNCS.PHASECHK.TRANS64.TRYWAIT P1, [R5+URZ], R4 ;  /* 0x00000004050075a7 */ /* 0x000062000802017f */
[----:B------:R-:W-:Y:S05]  /*1b20*/  @!P0 BRA `(.L_x_24) ;  /* 0x0000000000048947 */ /* 0x000fea0003800000 */
[----:B------:R-:W-:Y:S01]  /*1b30*/  BPT.TRAP 0x1 ;  /* 0x000000040000795c */ /* 0x000fe20000300000 */
.L_x_24:
[----:B-1----:R-:W-:Y:S05]  /*1b40*/  @P1 BRA `(.L_x_25) ;  /* 0x0000000000081947 */ /* 0x002fea0003800000 */
[----:B------:R-:W1:Y:S02]  /*1b50*/  SYNCS.PHASECHK.TRANS64.TRYWAIT P1, [R5+URZ], R4 ;  /* 0x00000004050075a7 */ /* 0x000e64000802017f */
[----:B-1----:R-:W-:Y:S05]  /*1b60*/  @!P1 BRA `(.L_x_26) ;  /* 0x0000006000d49947 */ /* 0x002fea0003800000 */
.L_x_25:
[----:B------:R-:W-:Y:S01]  /*1b70*/  ULEA UR6, UR5, UR45, 0xa ;  /* 0x0000002d05067291 */ /* 0x000fe2000f8e503f */
[----:B------:R-:W-:Y:S01]  /*1b80*/  WARPGROUP.ARRIVE ;  /* 0x00000000000079c5 */ /* 0x000fe20000000000 */
[----:B------:R-:W-:Y:S01]  /*1b90*/  ULEA UR7, UR5, UR4, 0xa ;  /* 0x0000000405077291 */ /* 0x000fe2000f8e503f */
[----:B------:R-:W-:Y:S01]  /*1ba0*/  UMOV UR9, 0x40000040 ;  /* 0x4000004000097882 */ /* 0x000fe20000000000 */
[----:B------:R-:W-:-:S03]  /*1bb0*/  UMOV UR11, 0x40000040 ;  /* 0x40000040000b7882 */ /* 0x000fc60000000000 */
[----:B------:R-:W-:Y:S02]  /*1bc0*/  UMOV UR8, UR6 ;  /* 0x0000000600087c82 */ /* 0x000fe40008000000 */
[----:B------:R-:W-:Y:S02]  /*1bd0*/  UMOV UR10, UR7 ;  /* 0x00000007000a7c82 */ /* 0x000fe40008000000 */
[----:B------:R-:W-:Y:S01]  /*1be0*/  HGMMA.64x128x16.F32 R24, gdesc[UR8], R24, gsb0 ;  /* 0x01e00000081879f0 */ /* 0x000fe20008000818 */
[----:B------:R-:W-:Y:S02]  /*1bf0*/  UIADD3 UR8, UR6, 0x2, URZ ;  /* 0x0000000206087890 */ /* 0x000fe4000fffe03f */
[----:B------:R-:W-:Y:S01]  /*1c00*/  UIADD3 UR10, UR7, 0x2, URZ ;  /* 0x00000002070a7890 */ /* 0x000fe2000fffe03f */
[----:B------:R-:W-:Y:S01]  /*1c10*/  UMOV UR9, 0x40000040 ;  /* 0x4000004000097882 */ /* 0x000fe20000000000 */
[----:B------:R-:W-:Y:S01]  /*1c20*/  UMOV UR11, 0x40000040 ;  /* 0x40000040000b7882 */ /* 0x000fe20000000000 */
[----:B------:R-:W-:-:S02]  /*1c30*/  WARPGROUP.DEPBAR.LE gsb0, 0x0 ;  /* 0x00008000000079c5 */ /* 0x000fc40000010000 */
        /* <DEDUP_REMOVED lines=18> */
[----:B------:R-:W-:Y:S01]  /*1d60*/  BPT.TRAP 0x1 ;  /* 0x000000040000795c */ /* 0x000fe20000300000 */
.L_x_27:
[----:B------:R-:W-:-:S13]  /*1d70*/  ISETP.NE.AND P1, PT, R22, RZ, PT ;  /* 0x000000ff1600720c */ /* 0x000fda0003f25270 */
[----:B01----:R-:W-:-:S04]  /*1d80*/  @P1 IMAD R4, R3, 0x8, R6 ;  /* 0x0000000803041824 */ /* 0x003fc800078e0206 */
[----:B------:R-:W-:-:S05]  /*1d90*/  @P1 VIADD R4, R4, 0x20 ;  /* 0x0000002004041836 */ /* 0x000fca0000000000 */
[----:B------:R-:W-:-:S04]  /*1da0*/  @P1 PRMT R4, R19, 0x654, R4 ;  /* 0x0000065413041816 */ /* 0x000fc80000000004 */
[----:B------:R0:W-:Y:S01]  /*1db0*/  @P1 SYNCS.ARRIVE.TRANS64.RED.A1T0 RZ, [R4+URZ], RZ ;  /* 0x000000ff04ff19a7 */ /* 0x0001e2000810043f */
[----:B------:R-:W-:-:S13]  /*1dc0*/  ISETP.GT.U32.AND P1, PT, R18, 0x1, PT ;  /* 0x000000011200780c */ /* 0x000fda0003f24070 */
[----:B0-----:R-:W-:Y:S05]  /*1dd0*/  @P1 BRA `(.L_x_28) ;  /* 0x0000000000041947 */ /* 0x001fea0003800000 */
[----:B------:R-:W-:Y:S01]  /*1de0*/  BPT.TRAP 0x1 ;  /* 0x000000040000795c */ /* 0x000fe20000300000 */
.L_x_28:
[----:B------:R-:W-:Y:S01]  /*1df0*/  UIADD3 UR5, UR5, 0x1, URZ ;  /* 0x0000000105057890 */ /* 0x000fe2000fffe03f */
[C---:B------:R-:W-:Y:S01]  /*1e00*/  ISETP.GT.AND P2, PT, R0.reuse, 0x1, PT ;  /* 0x000000010000780c */ /* 0x040fe20003f44270 */
[----:B------:R-:W-:Y:S02]  /*1e10*/  VIADD R3, R3, 0x1 ;  /* 0x0000000103037836 */ /* 0x000fe40000000000 */
[----:B------:R-:W-:Y:S01]  /*1e20*/  UISETP.NE.AND UP0, UPT, UR5, 0x4, UPT ;  /* 0x000000040500788c */ /* 0x000fe2000bf05270 */
[----:B------:R-:W-:Y:S02]  /*1e30*/  VIADD R0, R0, 0xffffffff ;  /* 0xffffffff00007836 */ /* 0x000fe40000000000 */
[C---:B------:R-:W-:Y:S01]  /*1e40*/  ISETP.NE.AND P1, PT, R3.reuse, 0x4, PT ;  /* 0x000000040300780c */ /* 0x040fe20003f25270 */
[----:B------:R-:W-:Y:S02]  /*1e50*/  USEL UR6, URZ, 0x1, UP0 ;  /* 0x000000013f067887 */ /* 0x000fe40008000000 */
[----:B------:R-:W-:Y:S01]  /*1e60*/  USEL UR5, UR5, URZ, UP0 ;  /* 0x0000003f05057287 */ /* 0x000fe20008000000 */
[----:B------:R-:W-:-:S03]  /*1e70*/  SEL R3, R3, RZ, P1 ;  /* 0x000000ff03037207 */ /* 0x000fc60000800000 */
[----:B------:R-:W-:Y:S01]  /*1e80*/  LOP3.LUT R7, R7, UR6, RZ, 0x3c, !PT ;  /* 0x0000000607077c12 */ /* 0x000fe2000f8e3cff */
[----:B------:R-:W-:Y:S07]  /*1e90*/  @P2 BRA `(.L_x_29) ;  /* 0xfffffff800f82947 */ /* 0x000fee000383ffff */
.L_x_22:
[----:B01----:R-:W0:Y:S02]  /*1ea0*/  LDC R0, c[0x0][0x28c] ;  /* 0x0000a300ff007b82 */ /* 0x003e240000000800 */
[----:B0-----:R-:W-:-:S13]  /*1eb0*/  ISETP.GE.AND P1, PT, R0, 0x1, PT ;  /* 0x000000010000780c */ /* 0x001fda0003f26270 */
[----:B------:R-:W-:Y:S05]  /*1ec0*/  @!P1 BRA `(.L_x_30) ;  /* 0x0000000000389947 */ /* 0x000fea0003800000 */
[----:B------:R-:W-:Y:S05]  /*1ed0*/  @!P0 BRA `(.L_x_31) ;  /* 0x0000000000048947 */ /* 0x000fea0003800000 */
[----:B------:R-:W-:Y:S01]  /*1ee0*/  BPT.TRAP 0x1 ;  /* 0x000000040000795c */ /* 0x000fe20000300000 */
.L_x_31:
[----:B------:R-:W-:-:S13]  /*1ef0*/  ISETP.NE.AND P0, PT, R22, RZ, PT ;  /* 0x000000ff1600720c */ /* 0x000fda0003f05270 */
[----:B------:R-:W-:-:S05]  /*1f00*/  VOTEU.ANY UP0, P0 ;  /* 0x00000000003f7886 */ /* 0x000fca0000000100 */
[----:B------:R-:W-:-:S06]  /*1f10*/  @UP0 UIADD3 UR4, UR44, UR41, URZ ;  /* 0x000000292c040290 */ /* 0x000fcc000fffe03f */
[----:B------:R-:W-:-:S04]  /*1f20*/  IMAD.U32 R0, RZ, RZ, UR4 ;  /* 0x00000004ff007e24 */ /* 0x000fc8000f8e00ff */
[----:B------:R-:W-:-:S05]  /*1f30*/  @P0 IMAD.SHL.U32 R0, R0, 0x8, RZ ;  /* 0x0000000800000824 */ /* 0x000fca00078e00ff */
[----:B------:R-:W-:-:S04]  /*1f40*/  @P0 LOP3.LUT R0, R0, 0x18, RZ, 0xc0, !PT ;  /* 0x0000001800000812 */ /* 0x000fc800078ec0ff */
[----:B------:R-:W-:-:S04]  /*1f50*/  @P0 IADD3 R0, R6, 0x20, R0 ;  /* 0x0000002006000810 */ /* 0x000fc80007ffe000 */
[----:B------:R-:W-:-:S04]  /*1f60*/  @P0 PRMT R0, R19, 0x654, R0 ;  /* 0x0000065413000816 */ /* 0x000fc80000000000 */
[----:B------:R0:W-:Y:S01]  /*1f70*/  @P0 SYNCS.ARRIVE.TRANS64.RED.A1T0 RZ, [R0+URZ], RZ ;  /* 0x000000ff00ff09a7 */ /* 0x0001e2000810043f */
[----:B------:R-:W-:-:S13]  /*1f80*/  ISETP.GT.U32.AND P0, PT, R18, 0x1, PT ;  /* 0x000000011200780c */ /* 0x000fda0003f04070 */
[----:B0-----:R-:W-:Y:S05]  /*1f90*/  @P0 BRA `(.L_x_30) ;  /* 0x0000000000040947 */ /* 0x001fea0003800000 */
[----:B------:R-:W-:Y:S01]  /*1fa0*/  BPT.TRAP 0x1 ;  /* 0x000000040000795c */ /* 0x000fe20000300000 */
.L_x_30:
[----:B------:R-:W-:Y:S01]  /*1fb0*/  IMAD.SHL.U32 R100, R100, 0x80, RZ ;  /* 0x0000008064647824 */ /* 0x000fe200078e00ff */
[----:B------:R-:W-:Y:S01]  /*1fc0*/  ULDC UR6, c[0x0][0x288] ;  /* 0x0000a20000067ab9 */ /* 0x000fe20000000800 */
[----:B------:R-:W-:Y:S01]  /*1fd0*/  SHF.R.S32.HI R11, RZ, 0x1f, R101 ;  /* 0x0000001fff0b7819 */ /* 0x000fe20000011465 */
[C---:B------:R-:W-:Y:S01]  /*1fe0*/  IMAD.SHL.U32 R6, R103.reuse, 0x80, RZ ;  /* 0x0000008067067824 */ /* 0x040fe200078e00ff */
[----:B------:R-:W-:Y:S01]  /*1ff0*/  ULDC.64 UR4, c[0x0][0x5d0] ;  /* 0x0001740000047ab9 */ /* 0x000fe20000000a00 */
[C---:B------:R-:W-:Y:S01]  /*2000*/  LOP3.LUT R8, R100.reuse, 0x6, R95, 0xf8, !PT ;  /* 0x0000000664087812 */ /* 0x040fe200078ef85f */
[----:B------:R-:W-:Y:S01]  /*2010*/  IMAD.WIDE R104, R103, 0x80, R88 ;  /* 0x0000008067687825 */ /* 0x000fe200078e0258 */
[----:B------:R-:W-:Y:S01]  /*2020*/  ISETP.GE.AND P0, PT, R100, UR6, PT ;  /* 0x0000000664007c0c */ /* 0x000fe2000bf06270 */
[----:B------:R-:W-:Y:S01]  /*2030*/  ULDC UR6, c[0x0][0x284] ;  /* 0x0000a10000067ab9 */ /* 0x000fe20000000800 */
[----:B------:R-:W-:Y:S01]  /*2040*/  SHF.R.S32.HI R9, RZ, 0x1f, R8 ;  /* 0x0000001fff097819 */ /* 0x000fe20000011408 */
[----:B------:R-:W-:Y:S01]  /*2050*/  IMAD R0, R11, UR4, RZ ;  /* 0x000000040b007c24 */ /* 0x000fe2000f8e02ff */
[----:B------:R-:W-:-:S03]  /*2060*/  ISETP.GE.OR P0, PT, R6, UR6, P0 ;  /* 0x0000000606007c0c */ /* 0x000fc60008706670 */
[C---:B------:R-:W-:Y:S02]  /*2070*/  IMAD R3, R101.reuse, UR5, R0 ;  /* 0x0000000565037c24 */ /* 0x040fe4000f8e0200 */
[----:B------:R-:W-:Y:S01]  /*2080*/  IMAD.WIDE.U32 R4, R101, UR4, R8 ;  /* 0x0000000465047c25 */ /* 0x000fe2000f8e0008 */
[----:B------:R-:W-:-:S03]  /*2090*/  ULDC.64 UR4, c[0x0][0x5c8] ;  /* 0x0001720000047ab9 */ /* 0x000fc60000000a00 */
[----:B------:R-:W-:Y:S02]  /*20a0*/  IMAD R7, R105, UR4, RZ ;  /* 0x0000000469077c24 */ /* 0x000fe4000f8e02ff */
[----:B------:R-:W-:Y:S02]  /*20b0*/  IMAD.IADD R5, R5, 0x1, R3 ;  /* 0x0000000105057824 */ /* 0x000fe400078e0203 */
[C---:B------:R-:W-:Y:S02]  /*20c0*/  IMAD R7, R104.reuse, UR5, R7 ;  /* 0x0000000568077c24 */ /* 0x040fe4000f8e0207 */
[----:B------:R-:W-:-:S04]  /*20d0*/  IMAD.WIDE.U32 R106, R104, UR4, R4 ;  /* 0x00000004686a7c25 */ /* 0x000fc8000f8e0004 */
[----:B------:R-:W-:Y:S01]  /*20e0*/  IMAD.MOV.U32 R0, RZ, RZ, -0x1 ;  /* 0xffffffffff007424 */ /* 0x000fe200078e00ff */
[----:B------:R-:W-:Y:S06]  /*20f0*/  @P0 BRA `(.L_x_32) ;  /* 0x00000040001c0947 */ /* 0x000fec0003800000 */
[----:B-----5:R-:W-:Y:S01]  /*2100*/  FSETP.NEU.AND P0, PT, R90, RZ, PT ;  /* 0x000000ff5a00720b */ /* 0x020fe20003f0d000 */
[----:B------:R-:W-:Y:S01]  /*2110*/  IMAD.IADD R4, R94, 0x1, -R100 ;  /* 0x000000015e047824 */ /* 0x000fe200078e0a64 */
[----:B------:R-:W-:Y:S01]  /*2120*/  BSSY B0, `(.L_x_32) ;  /* 0x0000404000007945 */ /* 0x000fe20003800000 */
[----:B------:R-:W-:Y:S02]  /*2130*/  IMAD.IADD R3, R99, 0x1, -R6 ;  /* 0x0000000163037824 */ /* 0x000fe400078e0a06 */
[----:B------:R-:W-:Y:S01]  /*2140*/  IMAD.IADD R103, R107, 0x1, R7 ;  /* 0x000000016b677824 */ /* 0x000fe200078e0207 */
[----:B------:R-:W-:-:S04]  /*2150*/  ISETP.GT.AND P2, PT, R4, RZ, PT ;  /* 0x000000ff0400720c */ /* 0x000fc80003f44270 */
[----:B------:R-:W-:-:S03]  /*2160*/  ISETP.GT.AND P1, PT, R3, RZ, P2 ;  /* 0x000000ff0300720c */ /* 0x000fc60001724270 */
[----:B------:R-:W-:Y:S10]  /*2170*/  @!P0 BRA `(.L_x_33) ;  /* 0x0000002c00288947 */ /* 0x000ff40003800000 */
[----:B------:R-:W0:Y:S01]  /*2180*/  LDC.64 R110, c[0x0][0x5b8] ;  /* 0x00016e00ff6e7b82 */ /* 0x000e220000000a00 */
[----:B------:R-:W-:-:S07]  /*2190*/  ULDC.64 UR4, c[0x0][0x5c0] ;  /* 0x0001700000047ab9 */ /* 0x000fce0000000a00 */
[----:B------:R-:W1:Y:S08]  /*21a0*/  LDC.64 R112, c[0x0][0x5b0] ;  /* 0x00016c00ff707b82 */ /* 0x000e700000000a00 */
[----:B------:R-:W2:Y:S01]  /*21b0*/  LDC.64 R114, c[0x0][0x5a8] ;  /* 0x00016a00ff727b82 */ /* 0x000ea20000000a00 */
[-C--:B0-----:R-:W-:Y:S02]  /*21c0*/  IMAD R6, R11, R110.reuse, RZ ;  /* 0x0000006e0b067224 */ /* 0x081fe400078e02ff */
[----:B------:R-:W-:-:S04]  /*21d0*/  IMAD.WIDE.U32 R108, R101, R110, R8 ;  /* 0x0000006e656c7225 */ /* 0x000fc800078e0008 */
[----:B------:R-:W-:Y:S02]  /*21e0*/  IMAD R107, R101, R111, R6 ;  /* 0x0000006f656b7224 */ /* 0x000fe400078e0206 */
[-C--:B-1----:R-:W-:Y:S02]  /*21f0*/  IMAD R5, R105, R112.reuse, RZ ;  /* 0x0000007069057224 */ /* 0x082fe400078e02ff */
[----:B------:R-:W-:Y:S02]  /*2200*/  IMAD.IADD R13, R109, 0x1, R107 ;  /* 0x000000016d0d7824 */ /* 0x000fe400078e026b */
[----:B------:R-:W-:Y:S02]  /*2210*/  IMAD.MOV.U32 R12, RZ, RZ, R108 ;  /* 0x000000ffff0c7224 */ /* 0x000fe400078e006c */
[C---:B------:R-:W-:Y:S02]  /*2220*/  IMAD R111, R104.reuse, R113, R5 ;  /* 0x00000071686f7224 */ /* 0x040fe400078e0205 */
[----:B------:R-:W-:-:S04]  /*2230*/  IMAD.WIDE.U32 R6, R104, R112, R12 ;  /* 0x0000007068067225 */ /* 0x000fc800078e000c */
[----:B------:R-:W-:Y:S01]  /*2240*/  IMAD.IADD R5, R7, 0x1, R111 ;  /* 0x0000000107057824 */ /* 0x000fe200078e026f */
[----:B--2---:R-:W-:-:S04]  /*2250*/  LEA R14, P0, R6, R114, 0x1 ;  /* 0x00000072060e7211 */ /* 0x004fc800078008ff */
[----:B------:R-:W-:-:S05]  /*2260*/  LEA.HI.X R15, R6, R115, R5, 0x1, P0 ;  /* 0x00000073060f7211 */ /* 0x000fca00000f0c05 */
[----:B------:R0:W2:Y:S01]  /*2270*/  @P1 LDG.E.LTC128B.U16 R5, desc[UR38][R14.64] ;  /* 0x000000260e051981 */ /* 0x0000a2000c1e1520 */
[----:B------:R-:W-:Y:S01]  /*2280*/  LEA R10, P0, R106, UR4, 0x1 ;  /* 0x000000046a0a7c11 */ /* 0x000fe2000f8008ff */
[----:B------:R-:W-:Y:S01]  /*2290*/  IMAD.WIDE.U32 R6, R104, R112, R8 ;  /* 0x0000007068067225 */ /* 0x000fe200078e0008 */
[----:B------:R-:W-:Y:S03]  /*22a0*/  BSSY B1, `(.L_x_34) ;  /* 0x0000012000017945 */ /* 0x000fe60003800000 */
[----:B------:R-:W-:Y:S02]  /*22b0*/  IMAD.IADD R7, R111, 0x1, R7 ;  /* 0x000000016f077824 */ /* 0x000fe400078e0207 */
[----:B------:R-:W-:Y:S01]  /*22c0*/  IMAD.WIDE.U32 R20, R101, R110, R6 ;  /* 0x0000006e65147225 */ /* 0x000fe200078e0006 */
[----:B0-----:R-:W-:-:S03]  /*22d0*/  SHF.L.U64.HI R15, R112, 0x3, R113 ;  /* 0x00000003700f7819 */ /* 0x001fc60000010271 */
[----:B------:R-:W-:Y:S01]  /*22e0*/  IMAD.IADD R7, R107, 0x1, R21 ;  /* 0x000000016b077824 */ /* 0x000fe200078e0215 */
[----:B------:R-:W-:Y:S01]  /*22f0*/  LEA R6, P4, R20, R114, 0x1 ;  /* 0x0000007214067211 */ /* 0x000fe200078808ff */
[----:B------:R-:W-:-:S03]  /*2300*/  IMAD.SHL.U32 R14, R112, 0x8, RZ ;  /* 0x00000008700e7824 */ /* 0x000fc600078e00ff */
[----:B------:R-:W-:Y:S01]  /*2310*/  LEA.HI.X R7, R20, R115, R7, 0x1, P4 ;  /* 0x0000007314077211 */ /* 0x000fe200020f0c07 */
[----:B--2---:R-:W-:-:S05]  /*2320*/  HADD2.F32 R11, -RZ, R5.H0_H0 ;  /* 0x20000005ff0b7230 */ /* 0x004fca0000004100 */
[----:B------:R-:W-:-:S04]  /*2330*/  FMUL R11, R11, R90 ;  /* 0x0000005a0b0b7220 */ /* 0x000fc80000400000 */
[----:B------:R-:W-:Y:S01]  /*2340*/  FFMA R24, R24, R23, R11 ;  /* 0x0000001718187223 */ /* 0x000fe2000000000b */
[----:B------:R-:W-:Y:S02]  /*2350*/  LEA.HI.X R11, R106, UR5, R103, 0x1, P0 ;  /* 0x000000056a0b7c11 */ /* 0x000fe400080f0c67 */
[----:B------:R-:W-:Y:S02]  /*2360*/  ISETP.GT.AND P0, PT, R4, 0x1, PT ;  /* 0x000000010400780c */ /* 0x000fe40003f04270 */
[----:B------:R-:W-:Y:S02]  /*2370*/  F2FP.F16.F32.PACK_AB R24, RZ, R24 ;  /* 0x00000018ff18723e */ /* 0x000fe400000000ff */
[----:B------:R-:W-:-:S03]  /*2380*/  ISETP.GT.AND P3, PT, R3, RZ, P0 ;  /* 0x000000ff0300720c */ /* 0x000fc60000764270 */
[----:B------:R0:W-:Y:S10]  /*2390*/  @P1 STG.E.U16 desc[UR38][R10.64], R24 ;  /* 0x000000180a001986 */ /* 0x0001f4000c101526 */
[----:B------:R-:W-:Y:S05]  /*23a0*/  @!P3 BRA `(.L_x_35) ;  /* 0x000000000004b947 */ /* 0x000fea0003800000 */
[----:B------:R1:W5:Y:S02]  /*23b0*/  LDG.E.LTC128B.U16 R5, desc[UR38][R6.64+0x2] ;  /* 0x0000022606057981 */ /* 0x000364000c1e1520 */
.L_x_35:
[----:B------:R-:W-:Y:S05]  /*23c0*/  BSYNC B1 ;  /* 0x0000000000017941 */ /* 0x000fea0003800000 */
.L_x_34:
[----:B-----5:R-:W-:Y:S01]  /*23d0*/  HADD2.F32 R103, -RZ, R5.H0_H0 ;  /* 0x20000005ff677230 */ /* 0x020fe20000004100 */
[----:B------:R-:W-:Y:S01]  /*23e0*/  ISETP.GT.AND P2, PT, R3, 0x8, P2 ;  /* 0x000000080300780c */ /* 0x000fe20001744270 */
[----:B------:R-:W-:Y:S01]  /*23f0*/  IMAD.WIDE.U32 R20, R104, R112, R14 ;  /* 0x0000007068147225 */ /* 0x000fe200078e000e */
[----:B0-----:R-:W-:-:S03]  /*2400*/  PRMT R24, R5, 0x7610, R24 ;  /* 0x0000761005187816 */ /* 0x001fc60000000018 */
[----:B------:R-:W-:Y:S01]  /*2410*/  FMUL R12, R103, R90 ;  /* 0x0000005a670c7220 */ /* 0x000fe20000400000 */
[----:B------:R-:W-:Y:S01]  /*2420*/  IMAD.IADD R111, R111, 0x1, R21 ;  /* 0x000000016f6f7824 */ /* 0x000fe200078e0215 */
[----:B------:R-:W-:Y:S02]  /*2430*/  IADD3 R108, P1, R108, R20, RZ ;  /* 0x000000146c6c7210 */ /* 0x000fe40007f3e0ff */
[----:B------:R-:W-:-:S03]  /*2440*/  FFMA R12, R25, R23, R12 ;  /* 0x00000017190c7223 */ /* 0x000fc6000000000c */
[----:B------:R-:W-:Y:S01]  /*2450*/  IMAD.X R13, R111, 0x1, R13, P1 ;  /* 0x000000016f0d7824 */ /* 0x000fe200008e060d */
[C---:B------:R-:W-:Y:S02]  /*2460*/  LEA R14, P1, R108.reuse, R114, 0x1 ;  /* 0x000000726c0e7211 */ /* 0x040fe400078208ff */
[----:B------:R-:W-:Y:S02]  /*2470*/  F2FP.F16.F32.PACK_AB R12, RZ, R12 ;  /* 0x0000000cff0c723e */ /* 0x000fe400000000ff */
[----:B------:R-:W-:Y:S02]  /*2480*/  LEA.HI.X R15, R108, R115, R13, 0x1, P1 ;  /* 0x000000736c0f7211 */ /* 0x000fe400008f0c0d */
[----:B------:R-:W-:-:S05]  /*2490*/  PRMT R21, R12, 0x7610, R21 ;  /* 0x000076100c157816 */ /* 0x000fca0000000015 */
[----:B------:R0:W-:Y:S04]  /*24a0*/  @P3 STG.E.U16 desc[UR38][R10.64+0x2], R21 ;  /* 0x000002150a003986 */ /* 0x0001e8000c101526 */
[----:B------:R-:W2:Y:S01]  /*24b0*/  @P2 LDG.E.LTC128B.U16 R24, desc[UR38][R14.64] ;  /* 0x000000260e182981 */ /* 0x000ea2000c1e1520 */
[----:B------:R-:W-:Y:S01]  /*24c0*/  IADD3 R20, P1, R8, R20, RZ ;  /* 0x0000001408147210 */ /* 0x000fe20007f3e0ff */
[----:B------:R-:W-:Y:S01]  /*24d0*/  BSSY B1, `(.L_x_36) ;  /* 0x0000011000017945 */ /* 0x000fe20003800000 */
[----:B------:R-:W-:Y:S02]  /*24e0*/  SHF.L.U64.HI R13, R91, 0x1, R92 ;  /* 0x000000015b0d7819 */ /* 0x000fe4000001025c */
[----:B------:R-:W-:Y:S01]  /*24f0*/  ISETP.GT.AND P0, PT, R3, 0x8, P0 ;  /* 0x000000080300780c */ /* 0x000fe20000704270 */
[----:B0-----:R-:W-:Y:S01]  /*2500*/  IMAD.X R21, R9, 0x1, R111, P1 ;  /* 0x0000000109157824 */ /* 0x001fe200008e066f */
[----:B------:R-:W-:Y:S01]  /*2510*/  LEA R12, P1, R91, R10, 0x1 ;  /* 0x0000000a5b0c7211 */ /* 0x000fe200078208ff */
[----:B------:R-:W-:-:S04]  /*2520*/  IMAD.WIDE.U32 R20, R101, R110, R20 ;  /* 0x0000006e65147225 */ /* 0x000fc800078e0014 */
[----:B------:R-:W-:Y:S01]  /*2530*/  IMAD.X R13, R13, 0x1, R11, P1 ;  /* 0x000000010d0d7824 */ /* 0x000fe200008e060b */
[----:B------:R-:W-:Y:S01]  /*2540*/  LEA R8, P3, R20, R114, 0x1 ;  /* 0x0000007214087211 */ /* 0x000fe200078608ff */
[----:B------:R-:W-:-:S05]  /*2550*/  IMAD.IADD R9, R107, 0x1, R21 ;  /* 0x000000016b097824 */ /* 0x000fca00078e0215 */
[----:B------:R-:W-:Y:S01]  /*2560*/  LEA.HI.X R9, R20, R115, R9, 0x1, P3 ;  /* 0x0000007314097211 */ /* 0x000fe200018f0c09 */
[----:B--2---:R-:W-:-:S05]  /*2570*/  HADD2.F32 R5, -RZ, R24.H0_H0 ;  /* 0x20000018ff057230 */ /* 0x004fca0000004100 */
[----:B------:R-:W-:-:S04]  /*2580*/  FMUL R5, R5, R90 ;  /* 0x0000005a05057220 */ /* 0x000fc80000400000 */
[----:B------:R-:W-:-:S05]  /*2590*/  FFMA R5, R26, R23, R5 ;  /* 0x000000171a057223 */ /* 0x000fca0000000005 */
[----:B------:R-:W-:-:S05]  /*25a0*/  F2FP.F16.F32.PACK_AB R5, RZ, R5 ;  /* 0x00000005ff05723e */ /* 0x000fca00000000ff */
[----:B------:R0:W-:Y:S01]  /*25b0*/  @P2 STG.E.U16 desc[UR38][R12.64], R5 ;  /* 0x000000050c002986 */ /* 0x0001e2000c101526 */
[----:B------:R-:W-:Y:S05]  /*25c0*/  @!P0 BRA `(.L_x_37) ;  /* 0x0000000000048947 */ /* 0x000fea0003800000 */
[----:B------:R2:W5:Y:S02]  /*25d0*/  LDG.E.LTC128B.U16 R24, desc[UR38][R8.64+0x2] ;  /* 0x0000022608187981 */ /* 0x000564000c1e1520 */
.L_x_37:
[----:B------:R-:W-:Y:S05]  /*25e0*/  BSYNC B1 ;  /* 0x0000000000017941 */ /* 0x000fea0003800000 */
.L_x_36:
[----:B0----5:R-:W-:Y:S01]  /*25f0*/  HADD2.F32 R5, -RZ, R24.H0_H0 ;  /* 0x20000018ff057230 */ /* 0x021fe20000004100 */
[----:B------:R-:W-:Y:S01]  /*2600*/  ISETP.GT.AND P1, PT, R4, 0x8, PT ;  /* 0x000000080400780c */ /* 0x000fe20003f24270 */
[----:B------:R-:W-:Y:S03]  /*2610*/  BSSY B1, `(.L_x_38) ;  /* 0x0000008000017945 */ /* 0x000fe60003800000 */
[----:B------:R-:W-:Y:S01]  /*2620*/  FMUL R14, R5, R90 ;  /* 0x0000005a050e7220 */ /* 0x000fe20000400000 */
[----:B------:R-:W-:-:S03]  /*2630*/  ISETP.GT.AND P2, PT, R3, RZ, P1 ;  /* 0x000000ff0300720c */ /* 0x000fc60000f44270 */
[----:B------:R-:W-:-:S05]  /*2640*/  FFMA R14, R27, R23, R14 ;  /* 0x000000171b0e7223 */ /* 0x000fca000000000e */
[----:B------:R-:W-:-:S05]  /*2650*/  F2FP.F16.F32.PACK_AB R14, RZ, R14 ;  /* 0x0000000eff0e723e */ /* 0x000fca00000000ff */
[----:B------:R0:W-:Y:S01]  /*2660*/  @P0 STG.E.U16 desc[UR38][R12.64+0x2], R14 ;  /* 0x0000020e0c000986 */ /* 0x0001e2000c101526 */
[----:B------:R-:W-:Y:S05]  /*2670*/  @!P2 BRA `(.L_x_39) ;  /* 0x000000000004a947 */ /* 0x000fea0003800000 */
[----:B------:R3:W5:Y:S02]  /*2680*/  LDG.E.LTC128B.U16 R24, desc[UR38][R6.64+0x10] ;  /* 0x0000102606187981 */ /* 0x000764000c1e1520 */
.L_x_39:
[----:B------:R-:W-:Y:S05]  /*2690*/  BSYNC B1 ;  /* 0x0000000000017941 */ /* 0x000fea0003800000 */
.L_x_38:
[----:B-----5:R-:W-:Y:S01]  /*26a0*/  HADD2.F32 R5, -RZ, R24.H0_H0 ;  /* 0x20000018ff057230 */ /* 0x020fe20000004100 */
        /* <DEDUP_REMOVED lines=9> */
.L_x_41:
[----:B------:R-:W-:Y:S05]  /*2740*/  BSYNC B1 ;  /* 0x0000000000017941 */ /* 0x000fea0003800000 */
.L_x_40:
[----:B----45:R-:W-:Y:S01]  /*2750*/  HADD2.F32 R5, -RZ, R24.H0_H0 ;  /* 0x20000018ff057230 */ /* 0x030fe20000004100 */
[----:B------:R-:W-:Y:S01]  /*2760*/  ISETP.GT.AND P1, PT, R3, 0x8, P1 ;  /* 0x000000080300780c */ /* 0x000fe20000f24270 */
[----:B------:R-:W-:Y:S03]  /*2770*/  BSSY B1, `(.L_x_42) ;  /* 0x0000007000017945 */ /* 0x000fe60003800000 */
[----:B0-----:R-:W-:-:S04]  /*2780*/  FMUL R14, R5, R90 ;  /* 0x0000005a050e7220 */ /* 0x001fc80000400000 */
[----:B------:R-:W-:-:S05]  /*2790*/  FFMA R14, R29, R23, R14 ;  /* 0x000000171d0e7223 */ /* 0x000fca000000000e */
[----:B------:R-:W-:-:S05]  /*27a0*/  F2FP.F16.F32.PACK_AB R14, RZ, R14 ;  /* 0x0000000eff0e723e */ /* 0x000fca00000000ff */
[----:B------:R0:W-:Y:S01]  /*27b0*/  @P3 STG.E.U16 desc[UR38][R10.64+0x12], R14 ;  /* 0x0000120e0a003986 */ /* 0x0001e2000c101526 */
[----:B------:R-:W-:Y:S05]  /*27c0*/  @!P1 BRA `(.L_x_43) ;  /* 0x0000000000049947 */ /* 0x000fea0003800000 */
[----:B------:R4:W5:Y:S02]  /*27d0*/  LDG.E.LTC128B.U16 R24, desc[UR38][R8.64+0x10] ;  /* 0x0000102608187981 */ /* 0x000964000c1e1520 */
.L_x_43:
[----:B------:R-:W-:Y:S05]  /*27e0*/  BSYNC B1 ;  /* 0x0000000000017941 */ /* 0x000fea0003800000 */
.L_x_42:
[----:B-----5:R-:W-:Y:S01]  /*27f0*/  HADD2.F32 R5, -RZ, R24.H0_H0 ;  /* 0x20000018ff057230 */ /* 0x020fe20000004100 */
[----:B------:R-:W-:Y:S01]  /*2800*/  ISETP.GT.AND P0, PT, R3, 0x8, P0 ;  /* 0x000000080300780c */ /* 0x000fe20000704270 */
[----:B------:R-:W-:Y:S03]  /*2810*/  BSSY B1, `(.L_x_44) ;  /* 0x0000007000017945 */ /* 0x000fe60003800000 */
[----:B------:R-:W-:-:S04]  /*2820*/  FMUL R5, R5, R90 ;  /* 0x0000005a05057220 */ /* 0x000fc80000400000 */
[----:B------:R-:W-:-:S05]  /*2830*/  FFMA R5, R30, R23, R5 ;  /* 0x000000171e057223 */ /* 0x000fca0000000005 */
[----:B------:R-:W-:-:S05]  /*2840*/  F2FP.F16.F32.PACK_AB R5, RZ, R5 ;  /* 0x00000005ff05723e */ /* 0x000fca00000000ff */
[----:B------:R0:W-:Y:S01]  /*2850*/  @P1 STG.E.U16 desc[UR38][R12.64+0x10], R5 ;  /* 0x000010050c001986 */ /* 0x0001e2000c101526 */
[----:B------:R-:W-:Y:S05]  /*2860*/  @!P0 BRA `(.L_x_45) ;  /* 0x0000000000048947 */ /* 0x000fea0003800000 */
[----:B------:R0:W5:Y:S02]  /*2870*/  LDG.E.LTC128B.U16 R24, desc[UR38][R8.64+0x12] ;  /* 0x0000122608187981 */ /* 0x000164000c1e1520 */
.L_x_45:
[----:B------:R-:W-:Y:S05]  /*2880*/  BSYNC B1 ;  /* 0x0000000000017941 */ /* 0x000fea0003800000 */
.L_x_44:
        /* <DEDUP_REMOVED lines=10> */
.L_x_47:
[----:B------:R-:W-:Y:S05]  /*2930*/  BSYNC B1 ;  /* 0x0000000000017941 */ /* 0x000fea0003800000 */
.L_x_46:
        /* <DEDUP_REMOVED lines=10> */
.L_x_49:
[----:B------:R-:W-:Y:S05]  /*29e0*/  BSYNC B1 ;  /* 0x0000000000017941 */ /* 0x000fea0003800000 */
.L_x_48:
[----:B0----5:R-:W-:Y:S01]  /*29f0*/  HADD2.F32 R5, -RZ, R24.H0_H0 ;  /* 0x20000018ff057230 */ /* 0x021fe20000004100 */
        /* <DEDUP_REMOVED lines=8> */
.L_x_51:
[----:B------:R-:W-:Y:S05]  /*2a80*/  BSYNC B1 ;  /* 0x0000000000017941 */ /* 0x000fea0003800000 */
.L_x_50:
        /* <DEDUP_REMOVED lines=9> */
.L_x_53:
[----:B------:R-:W-:Y:S05]  /*2b20*/  BSYNC B1 ;  /* 0x0000000000017941 */ /* 0x000fea0003800000 */
.L_x_52:
        /* <DEDUP_REMOVED lines=10> */
.L_x_55:
[----:B------:R-:W-:Y:S05]  /*2bd0*/  BSYNC B1 ;  /* 0x0000000000017941 */ /* 0x000fea0003800000 */
.L_x_54:
        /* <DEDUP_REMOVED lines=10> */
.L_x_57:
[----:B------:R-:W-:Y:S05]  /*2c80*/  BSYNC B1 ;  /* 0x0000000000017941 */ /* 0x000fea0003800000 */
.L_x_56:
        /* <DEDUP_REMOVED lines=9> */
.L_x_59:
[----:B------:R-:W-:Y:S05]  /*2d20*/  BSYNC B1 ;  /* 0x0000000000017941 */ /* 0x000fea0003800000 */
.L_x_58:
        /* <DEDUP_REMOVED lines=9> */
.L_x_61:
[----:B------:R-:W-:Y:S05]  /*2dc0*/  BSYNC B1 ;  /* 0x0000000000017941 */ /* 0x000fea0003800000 */
.L_x_60:
        /* <DEDUP_REMOVED lines=10> */
.L_x_63:
[----:B------:R-:W-:Y:S05]  /*2e70*/  BSYNC B1 ;  /* 0x0000000000017941 */ /* 0x000fea0003800000 */
.L_x_62:
        /* <DEDUP_REMOVED lines=10> */
.L_x_65:
[----:B------:R-:W-:Y:S05]  /*2f20*/  BSYNC B1 ;  /* 0x0000000000017941 */ /* 0x000fea0003800000 */
.L_x_64:
        /* <DEDUP_REMOVED lines=9> */
.L_x_67:
[----:B------:R-:W-:Y:S05]  /*2fc0*/  BSYNC B1 ;  /* 0x0000000000017941 */ /* 0x000fea0003800000 */
.L_x_66:
        /* <DEDUP_REMOVED lines=9> */
.L_x_69:
[----:B------:R-:W-:Y:S05]  /*3060*/  BSYNC B1 ;  /* 0x0000000000017941 */ /* 0x000fea0003800000 */
.L_x_68:
        /* <DEDUP_REMOVED lines=10> */
.L_x_71:
[----:B------:R-:W-:Y:S05]  /*3110*/  BSYNC B1 ;  /* 0x0000000000017941 */ /* 0x000fea0003800000 */
.L_x_70:
        /* <DEDUP_REMOVED lines=10> */
.L_x_73:
[----:B------:R-:W-:Y:S05]  /*31c0*/  BSYNC B1 ;  /* 0x0000000000017941 */ /* 0x000fea0003800000 */
.L_x_72:
        /* <DEDUP_REMOVED lines=9> */
.L_x_75:
[----:B------:R-:W-:Y:S05]  /*3260*/  BSYNC B1 ;  /* 0x0000000000017941 */ /* 0x000fea0003800000 */
.L_x_74:
        /* <DEDUP_REMOVED lines=9> */
.L_x_77:
[----:B------:R-:W-:Y:S05]  /*3300*/  BSYNC B1 ;  /* 0x0000000000017941 */ /* 0x000fea0003800000 */
.L_x_76:
        /* <DEDUP_REMOVED lines=10> */
.L_x_79:
[----:B------:R-:W-:Y:S05]  /*33b0*/  BSYNC B1 ;  /* 0x0000000000017941 */ /* 0x000fea0003800000 */
.L_x_78:
        /* <DEDUP_REMOVED lines=10> */
.L_x_81:
[----:B------:R-:W-:Y:S05]  /*3460*/  BSYNC B1 ;  /* 0x0000000000017941 */ /* 0x000fea0003800000 */
.L_x_80:
        /* <DEDUP_REMOVED lines=9> */
.L_x_83:
[----:B------:R-:W-:Y:S05]  /*3500*/  BSYNC B1 ;  /* 0x0000000000017941 */ /* 0x000fea0003800000 */
.L_x_82:
        /* <DEDUP_REMOVED lines=9> */
.L_x_85:
[----:B------:R-:W-:Y:S05]  /*35a0*/  BSYNC B1 ;  /* 0x0000000000017941 */ /* 0x000fea0003800000 */
.L_x_84:
        /* <DEDUP_REMOVED lines=10> */
.L_x_87:
[----:B------:R-:W-:Y:S05]  /*3650*/  BSYNC B1 ;  /* 0x0000000000017941 */ /* 0x000fea0003800000 */
.L_x_86:
        /* <DEDUP_REMOVED lines=10> */
.L_x_89:
[----:B------:R-:W-:Y:S05]  /*3700*/  BSYNC B1 ;  /* 0x0000000000017941 */ /* 0x000fea0003800000 */
.L_x_88:
        /* <DEDUP_REMOVED lines=9> */
.L_x_91:
[----:B------:R-:W-:Y:S05]  /*37a0*/  BSYNC B1 ;  /* 0x0000000000017941 */ /* 0x000fea0003800000 */
.L_x_90:
        /* <DEDUP_REMOVED lines=9> */
.L_x_93:
[----:B------:R-:W-:Y:S05]  /*3840*/  BSYNC B1 ;  /* 0x0000000000017941 */ /* 0x000fea0003800000 */
.L_x_92:
        /* <DEDUP_REMOVED lines=10> */
.L_x_95:
[----:B------:R-:W-:Y:S05]  /*38f0*/  BSYNC B1 ;  /* 0x0000000000017941 */ /* 0x000fea0003800000 */
.L_x_94:
        /* <DEDUP_REMOVED lines=10> */
.L_x_97:
[----:B------:R-:W-:Y:S05]  /*39a0*/  BSYNC B1 ;  /* 0x0000000000017941 */ /* 0x000fea0003800000 */
.L_x_96:
        /* <DEDUP_REMOVED lines=9> */
.L_x_99:
[----:B------:R-:W-:Y:S05]  /*3a40*/  BSYNC B1 ;  /* 0x0000000000017941 */ /* 0x000fea0003800000 */
.L_x_98:
        /* <DEDUP_REMOVED lines=9> */
.L_x_101:
[----:B------:R-:W-:Y:S05]  /*3ae0*/  BSYNC B1 ;  /* 0x0000000000017941 */ /* 0x000fea0003800000 */
.L_x_100:
        /* <DEDUP_REMOVED lines=10> */
.L_x_103:
[----:B------:R-:W-:Y:S05]  /*3b90*/  BSYNC B1 ;  /* 0x0000000000017941 */ /* 0x000fea0003800000 */
.L_x_102:
        /* <DEDUP_REMOVED lines=10> */
.L_x_105:
[----:B------:R-:W-:Y:S05]  /*3c40*/  BSYNC B1 ;  /* 0x0000000000017941 */ /* 0x000fea0003800000 */
.L_x_104:
        /* <DEDUP_REMOVED lines=9> */
.L_x_107:
[----:B------:R-:W-:Y:S05]  /*3ce0*/  BSYNC B1 ;  /* 0x0000000000017941 */ /* 0x000fea0003800000 */
.L_x_106:
        /* <DEDUP_REMOVED lines=9> */
.L_x_109:
[----:B------:R-:W-:Y:S05]  /*3d80*/  BSYNC B1 ;  /* 0x0000000000017941 */ /* 0x000fea0003800000 */
.L_x_108:
        /* <DEDUP_REMOVED lines=10> */
.L_x_111:
[----:B------:R-:W-:Y:S05]  /*3e30*/  BSYNC B1 ;  /* 0x0000000000017941 */ /* 0x000fea0003800000 */
.L_x_110:
        /* <DEDUP_REMOVED lines=10> */
.L_x_113:
[----:B------:R-:W-:Y:S05]  /*3ee0*/  BSYNC B1 ;  /* 0x0000000000017941 */ /* 0x000fea0003800000 */
.L_x_112:
        /* <DEDUP_REMOVED lines=9> */
.L_x_115:
[----:B------:R-:W-:Y:S05]  /*3f80*/  BSYNC B1 ;  /* 0x0000000000017941 */ /* 0x000fea0003800000 */
.L_x_114:
        /* <DEDUP_REMOVED lines=9> */
.L_x_117:
[----:B------:R-:W-:Y:S05]  /*4020*/  BSYNC B1 ;  /* 0x0000000000017941 */ /* 0x000fea0003800000 */
.L_x_116:
        /* <DEDUP_REMOVED lines=10> */
.L_x_119:
[----:B------:R-:W-:Y:S05]  /*40d0*/  BSYNC B1 ;  /* 0x0000000000017941 */ /* 0x000fea0003800000 */
.L_x_118:
        /* <DEDUP_REMOVED lines=10> */
.L_x_121:
[----:B------:R-:W-:Y:S05]  /*4180*/  BSYNC B1 ;  /* 0x0000000000017941 */ /* 0x000fea0003800000 */
.L_x_120:
        /* <DEDUP_REMOVED lines=9> */
.L_x_123:
[----:B------:R-:W-:Y:S05]  /*4220*/  BSYNC B1 ;  /* 0x0000000000017941 */ /* 0x000fea0003800000 */
.L_x_122:
        /* <DEDUP_REMOVED lines=9> */
.L_x_125:
[----:B------:R-:W-:Y:S05]  /*42c0*/  BSYNC B1 ;  /* 0x0000000000017941 */ /* 0x000fea0003800000 */
.L_x_124:
        /* <DEDUP_REMOVED lines=10> */
.L_x_127:
[----:B------:R-:W-:Y:S05]  /*4370*/  BSYNC B1 ;  /* 0x0000000000017941 */ /* 0x000fea0003800000 */
.L_x_126:
        /* <DEDUP_REMOVED lines=10> */
.L_x_129:
[----:B------:R-:W-:Y:S05]  /*4420*/  BSYNC B1 ;  /* 0x0000000000017941 */ /* 0x000fea0003800000 */
.L_x_128:
        /* <DEDUP_REMOVED lines=9> */
.L_x_131:
[----:B------:R-:W-:Y:S05]  /*44c0*/  BSYNC B1 ;  /* 0x0000000000017941 */ /* 0x000fea0003800000 */
.L_x_130:
        /* <DEDUP_REMOVED lines=9> */
.L_x_133:
[----:B------:R-:W-:Y:S05]  /*4560*/  BSYNC B1 ;  /* 0x0000000000017941 */ /* 0x000fea0003800000 */
.L_x_132:
        /* <DEDUP_REMOVED lines=10> */
.L_x_135:
[----:B------:R-:W-:Y:S05]  /*4610*/  BSYNC B1 ;  /* 0x0000000000017941 */ /* 0x000fea0003800000 */
.L_x_134:
        /* <DEDUP_REMOVED lines=10> */
.L_x_137:
[----:B------:R-:W-:Y:S05]  /*46c0*/  BSYNC B1 ;  /* 0x0000000000017941 */ /* 0x000fea0003800000 */
.L_x_136:
        /* <DEDUP_REMOVED lines=9> */
.L_x_139:
[----:B------:R-:W-:Y:S05]  /*4760*/  BSYNC B1 ;  /* 0x0000000000017941 */ /* 0x000fea0003800000 */
.L_x_138:
        /* <DEDUP_REMOVED lines=9> */
.L_x_141:
[----:B------:R-:W-:Y:S05]  /*4800*/  BSYNC B1 ;  /* 0x0000000000017941 */ /* 0x000fea0003800000 */
.L_x_140:
        /* <DEDUP_REMOVED lines=10> */
.L_x_143:
[----:B------:R-:W-:Y:S05]  /*48b0*/  BSYNC B1 ;  /* 0x0000000000017941 */ /* 0x000fea0003800000 */
.L_x_142:
        /* <DEDUP_REMOVED lines=10> */
.L_x_145:
[----:B------:R-:W-:Y:S05]  /*4960*/  BSYNC B1 ;  /* 0x0000000000017941 */ /* 0x000fea0003800000 */
.L_x_144:
        /* <DEDUP_REMOVED lines=9> */
.L_x_147:
[----:B------:R-:W-:Y:S05]  /*4a00*/  BSYNC B1 ;  /* 0x0000000000017941 */ /* 0x000fea0003800000 */
.L_x_146:
        /* <DEDUP_REMOVED lines=9> */
.L_x_149:
[----:B------:R-:W-:Y:S05]  /*4aa0*/  BSYNC B1 ;  /* 0x0000000000017941 */ /* 0x000fea0003800000 */
.L_x_148:
        /* <DEDUP_REMOVED lines=10> */
.L_x_151:
[----:B------:R-:W-:Y:S05]  /*4b50*/  BSYNC B1 ;  /* 0x0000000000017941 */ /* 0x000fea0003800000 */
.L_x_150:
[----:B-----5:R-:W-:Y:S01]  /*4b60*/  HADD2.F32 R5, -RZ, R24.H0_H0 ;  /* 0x20000018ff057230 */ /* 0x020fe20000004100 */
[----:B------:R-:W-:Y:S01]  /*4b70*/  ISETP.GT.AND P0, PT, R4, 0x79, PT ;  /* 0x000000790400780c */ /* 0x000fe20003f04270 */
[----:B------:R-:W-:Y:S01]  /*4b80*/  @P2 IMAD.MOV.U32 R4, RZ, RZ, R10 ;  /* 0x000000ffff042224 */ /* 0x000fe200078e000a */
[----:B------:R-:W-:Y:S02]  /*4b90*/  BSSY B1, `(.L_x_152) ;  /* 0x000000a000017945 */ /* 0x000fe40003800000 */
[----:B------:R-:W-:Y:S01]  /*4ba0*/  FMUL R5, R5, R90 ;  /* 0x0000005a05057220 */ /* 0x000fe20000400000 */
[----:B------:R-:W-:-:S03]  /*4bb0*/  ISETP.GT.AND P3, PT, R3, RZ, P0 ;  /* 0x000000ff0300720c */ /* 0x000fc60000764270 */
[----:B------:R-:W-:-:S05]  /*4bc0*/  FFMA R5, R84, R23, R5 ;  /* 0x0000001754057223 */ /* 0x000fca0000000005 */
[----:B------:R-:W-:-:S04]  /*4bd0*/  F2FP.F16.F32.PACK_AB R5, RZ, R5 ;  /* 0x00000005ff05723e */ /* 0x000fc800000000ff */
[----:B0-----:R-:W-:Y:S01]  /*4be0*/  PRMT R14, R5, 0x7610, R14 ;  /* 0x00007610050e7816 */ /* 0x001fe2000000000e */
[----:B------:R-:W-:-:S05]  /*4bf0*/  @P2 IMAD.MOV.U32 R5, RZ, RZ, R11 ;  /* 0x000000ffff052224 */ /* 0x000fca00078e000b */
[----:B------:R0:W-:Y:S01]  /*4c00*/  @P2 STG.E.U16 desc[UR38][R4.64+0xf0], R14 ;  /* 0x0000f00e04002986 */ /* 0x0001e2000c101526 */
[----:B------:R-:W-:Y:S05]  /*4c10*/  @!P3 BRA `(.L_x_153) ;  /* 0x000000000004b947 */ /* 0x000fea0003800000 */
[----:B------:R0:W5:Y:S02]  /*4c20*/  LDG.E.LTC128B.U16 R24, desc[UR38][R6.64+0xf2] ;  /* 0x0000f22606187981 */ /* 0x000164000c1e1520 */
.L_x_153:
[----:B------:R-:W-:Y:S05]  /*4c30*/  BSYNC B1 ;  /* 0x0000000000017941 */ /* 0x000fea0003800000 */
.L_x_152:
        /* <DEDUP_REMOVED lines=9> */
.L_x_155:
[----:B------:R-:W-:Y:S05]  /*4cd0*/  BSYNC B1 ;  /* 0x0000000000017941 */ /* 0x000fea0003800000 */
.L_x_154:
[----:B-----5:R-:W-:Y:S01]  /*4ce0*/  HADD2.F32 R5, -RZ, R24.H0_H0 ;  /* 0x20000018ff057230 */ /* 0x020fe20000004100 */
[----:B------:R-:W-:Y:S01]  /*4cf0*/  ISETP.GT.AND P0, PT, R3, 0x8, P0 ;  /* 0x000000080300780c */ /* 0x000fe20000704270 */
[----:B0-----:R-:W-:Y:S01]  /*4d00*/  @P1 IMAD.MOV.U32 R4, RZ, RZ, R12 ;  /* 0x000000ffff041224 */ /* 0x001fe200078e000c */
[----:B------:R-:W-:Y:S02]  /*4d10*/  BSSY B1, `(.L_x_156) ;  /* 0x0000009000017945 */ /* 0x000fe40003800000 */
[----:B------:R-:W-:-:S04]  /*4d20*/  FMUL R5, R5, R90 ;  /* 0x0000005a05057220 */ /* 0x000fc80000400000 */
[----:B------:R-:W-:-:S05]  /*4d30*/  FFMA R5, R86, R23, R5 ;  /* 0x0000001756057223 */ /* 0x000fca0000000005 */
[----:B------:R-:W-:-:S04]  /*4d40*/  F2FP.F16.F32.PACK_AB R5, RZ, R5 ;  /* 0x00000005ff05723e */ /* 0x000fc800000000ff */
[----:B-1-3--:R-:W-:Y:S01]  /*4d50*/  PRMT R6, R5, 0x7610, R6 ;  /* 0x0000761005067816 */ /* 0x00afe20000000006 */
[----:B------:R-:W-:-:S05]  /*4d60*/  @P1 IMAD.MOV.U32 R5, RZ, RZ, R13 ;  /* 0x000000ffff051224 */ /* 0x000fca00078e000d */
[----:B------:R0:W-:Y:S01]  /*4d70*/  @P1 STG.E.U16 desc[UR38][R4.64+0xf0], R6 ;  /* 0x0000f00604001986 */ /* 0x0001e2000c101526 */
[----:B------:R-:W-:Y:S05]  /*4d80*/  @!P0 BRA `(.L_x_157) ;  /* 0x0000000000048947 */ /* 0x000fea0003800000 */
[----:B------:R1:W5:Y:S02]  /*4d90*/  LDG.E.LTC128B.U16 R24, desc[UR38][R8.64+0xf2] ;  /* 0x0000f22608187981 */ /* 0x000364000c1e1520 */
.L_x_157:
[----:B------:R-:W-:Y:S05]  /*4da0*/  BSYNC B1 ;  /* 0x0000000000017941 */ /* 0x000fea0003800000 */
.L_x_156:
[----:B------:R-:W-:Y:S05]  /*4db0*/  @!P0 BRA `(.L_x_158) ;  /* 0x0000001000e88947 */ /* 0x000fea0003800000 */
[----:B-----5:R-:W-:-:S05]  /*4dc0*/  HADD2.F32 R3, -RZ, R24.H0_H0 ;  /* 0x20000018ff037230 */ /* 0x020fca0000004100 */
[----:B0-----:R-:W-:-:S04]  /*4dd0*/  FMUL R4, R3, R90 ;  /* 0x0000005a03047220 */ /* 0x001fc80000400000 */
[----:B------:R-:W-:-:S05]  /*4de0*/  FFMA R4, R87, R23, R4 ;  /* 0x0000001757047223 */ /* 0x000fca0000000004 */
[----:B------:R-:W-:-:S05]  /*4df0*/  F2FP.F16.F32.PACK_AB R4, RZ, R4 ;  /* 0x00000004ff04723e */ /* 0x000fca00000000ff */
[----:B------:R3:W-:Y:S01]  /*4e00*/  STG.E.U16 desc[UR38][R12.64+0xf2], R4 ;  /* 0x0000f2040c007986 */ /* 0x0007e2000c101526 */
[----:B------:R-:W-:Y:S05]  /*4e10*/  BRA `(.L_x_158) ;  /* 0x0000001000d07947 */ /* 0x000fea0003800000 */
.L_x_33:
[----:B------:R-:W-:Y:S01]  /*4e20*/  ISETP.GT.AND P3, PT, R4, 0x1, PT ;  /* 0x000000010400780c */ /* 0x000fe20003f64270 */
[----:B------:R-:W-:Y:S01]  /*4e30*/  ULDC.64 UR4, c[0x0][0x5c0] ;  /* 0x0001700000047ab9 */ /* 0x000fe20000000a00 */
[-C--:B------:R-:W-:Y:S01]  /*4e40*/  FMUL R24, R24, R23.reuse ;  /* 0x0000001718187220 */ /* 0x080fe20000400000 */
[----:B------:R-:W-:Y:S01]  /*4e50*/  LEA R6, P4, R106, UR4, 0x1 ;  /* 0x000000046a067c11 */ /* 0x000fe2000f8808ff */
[-C--:B------:R-:W-:Y:S01]  /*4e60*/  FMUL R25, R25, R23.reuse ;  /* 0x0000001719197220 */ /* 0x080fe20000400000 */
[----:B------:R-:W-:Y:S01]  /*4e70*/  ISETP.GT.AND P0, PT, R3, RZ, P3 ;  /* 0x000000ff0300720c */ /* 0x000fe20001f04270 */
[-C--:B------:R-:W-:Y:S01]  /*4e80*/  FMUL R26, R26, R23.reuse ;  /* 0x000000171a1a7220 */ /* 0x080fe20000400000 */
[----:B------:R-:W-:Y:S01]  /*4e90*/  F2FP.F16.F32.PACK_AB R24, RZ, R24 ;  /* 0x00000018ff18723e */ /* 0x000fe200000000ff */
[-C--:B------:R-:W-:Y:S01]  /*4ea0*/  FMUL R27, R27, R23.reuse ;  /* 0x000000171b1b7220 */ /* 0x080fe20000400000 */
[----:B------:R-:W-:Y:S01]  /*4eb0*/  LEA.HI.X R7, R106, UR5, R103, 0x1, P4 ;  /* 0x000000056a077c11 */ /* 0x000fe2000a0f0c67 */
[----:B------:R-:W-:Y:S01]  /*4ec0*/  FMUL R28, R28, R23 ;  /* 0x000000171c1c7220 */ /* 0x000fe20000400000 */
[----:B------:R-:W-:Y:S01]  /*4ed0*/  F2FP.F16.F32.PACK_AB R25, RZ, R25 ;  /* 0x00000019ff19723e */ /* 0x000fe200000000ff */
[-C--:B------:R-:W-:Y:S01]  /*4ee0*/  FMUL R29, R29, R23.reuse ;  /* 0x000000171d1d7220 */ /* 0x080fe20000400000 */
[----:B------:R-:W-:Y:S01]  /*4ef0*/  ISETP.GT.AND P2, PT, R3, 0x8, P2 ;  /* 0x000000080300780c */ /* 0x000fe20001744270 */
[----:B------:R-:W-:Y:S01]  /*4f00*/  @P1 STG.E.U16 desc[UR38][R6.64], R24 ;  /* 0x0000001806001986 */ /* 0x000fe2000c101526 */
[----:B------:R-:W-:Y:S01]  /*4f10*/  ISETP.GT.AND P1, PT, R4, 0x8, PT ;  /* 0x000000080400780c */ /* 0x000fe20003f24270 */
[-C--:B------:R-:W-:Y:S01]  /*4f20*/  FMUL R30, R30, R23.reuse ;  /* 0x000000171e1e7220 */ /* 0x080fe20000400000 */
[C---:B------:R-:W-:Y:S01]  /*4f30*/  SHF.L.U64.HI R5, R91.reuse, 0x1, R92 ;  /* 0x000000015b057819 */ /* 0x040fe2000001025c */
[----:B------:R-:W-:Y:S01]  /*4f40*/  @P0 STG.E.U16 desc[UR38][R6.64+0x2], R25 ;  /* 0x0000021906000986 */ /* 0x000fe2000c101526 */
[----:B------:R-:W-:Y:S01]  /*4f50*/  LEA R8, P5, R91, R6, 0x1 ;  /* 0x000000065b087211 */ /* 0x000fe200078a08ff */
[-C--:B------:R-:W-:Y:S01]  /*4f60*/  FMUL R31, R31, R23.reuse ;  /* 0x000000171f1f7220 */ /* 0x080fe20000400000 */
[----:B------:R-:W-:Y:S01]  /*4f70*/  ISETP.GT.AND P3, PT, R3, 0x8, P3 ;  /* 0x000000080300780c */ /* 0x000fe20001f64270 */
[-C--:B------:R-:W-:Y:S01]  /*4f80*/  FMUL R32, R32, R23.reuse ;  /* 0x0000001720207220 */ /* 0x080fe20000400000 */
[----:B------:R-:W-:Y:S01]  /*4f90*/  ISETP.GT.AND P0, PT, R4, 0x9, PT ;  /* 0x000000090400780c */ /* 0x000fe20003f04270 */
[----:B------:R-:W-:Y:S01]  /*4fa0*/  IMAD.X R9, R5, 0x1, R7, P5 ;  /* 0x0000000105097824 */ /* 0x000fe200028e0607 */
[----:B------:R-:W-:Y:S01]  /*4fb0*/  ISETP.GT.AND P4, PT, R3, RZ, P1 ;  /* 0x000000ff0300720c */ /* 0x000fe20000f84270 */
[-C--:B------:R-:W-:Y:S01]  /*4fc0*/  FMUL R33, R33, R23.reuse ;  /* 0x0000001721217220 */ /* 0x080fe20000400000 */
[----:B------:R-:W-:Y:S01]  /*4fd0*/  F2FP.F16.F32.PACK_AB R26, RZ, R26 ;  /* 0x0000001aff1a723e */ /* 0x000fe200000000ff */
[-C--:B------:R-:W-:Y:S01]  /*4fe0*/  FMUL R34, R34, R23.reuse ;  /* 0x0000001722227220 */ /* 0x080fe20000400000 */
[----:B------:R-:W-:Y:S01]  /*4ff0*/  ISETP.GT.AND P5, PT, R3, RZ, P0 ;  /* 0x000000ff0300720c */ /* 0x000fe200007a4270 */
[----:B------:R-:W-:Y:S01]  /*5000*/  FMUL R35, R35, R23 ;  /* 0x0000001723237220 */ /* 0x000fe20000400000 */
[----:B------:R-:W-:Y:S01]  /*5010*/  F2FP.F16.F32.PACK_AB R27, RZ, R27 ;  /* 0x0000001bff1b723e */ /* 0x000fe200000000ff */
[----:B------:R-:W-:Y:S01]  /*5020*/  @P2 STG.E.U16 desc[UR38][R8.64], R26 ;  /* 0x0000001a08002986 */ /* 0x000fe2000c101526 */
[----:B------:R-:W-:Y:S01]  /*5030*/  F2FP.F16.F32.PACK_AB R28, RZ, R28 ;  /* 0x0000001cff1c723e */ /* 0x000fe200000000ff */
[-C--:B------:R-:W-:Y:S01]  /*5040*/  FMUL R36, R36, R23.reuse ;  /* 0x0000001724247220 */ /* 0x080fe20000400000 */
[----:B------:R-:W-:Y:S01]  /*5050*/  ISETP.GT.AND P2, PT, R3, 0x8, P1 ;  /* 0x000000080300780c */ /* 0x000fe20000f44270 */
[----:B------:R-:W-:Y:S01]  /*5060*/  @P3 STG.E.U16 desc[UR38][R8.64+0x2], R27 ;  /* 0x0000021b08003986 */ /* 0x000fe2000c101526 */
[----:B------:R-:W-:Y:S01]  /*5070*/  ISETP.GT.AND P1, PT, R4, 0x10, PT ;  /* 0x000000100400780c */ /* 0x000fe20003f24270 */
[----:B------:R-:W-:Y:S01]  /*5080*/  FMUL R37, R37, R23 ;  /* 0x0000001725257220 */ /* 0x000fe20000400000 */
[----:B------:R-:W-:Y:S01]  /*5090*/  F2FP.F16.F32.PACK_AB R29, RZ, R29 ;  /* 0x0000001dff1d723e */ /* 0x000fe200000000ff */
[----:B------:R-:W-:Y:S01]  /*50a0*/  @P4 STG.E.U16 desc[UR38][R6.64+0x10], R28 ;  /* 0x0000101c06004986 */ /* 0x000fe2000c101526 */
[C---:B------:R-:W-:Y:S01]  /*50b0*/  ISETP.GT.AND P3, PT, R3.reuse, 0x8, P0 ;  /* 0x000000080300780c */ /* 0x040fe20000764270 */
[-C--:B------:R-:W-:Y:S01]  /*50c0*/  FMUL R38, R38, R23.reuse ;  /* 0x0000001726267220 */ /* 0x080fe20000400000 */
[----:B------:R-:W-:Y:S01]  /*50d0*/  ISETP.GT.AND P0, PT, R4, 0x11, PT ;  /* 0x000000110400780c */ /* 0x000fe20003f04270 */
[----:B------:R-:W-:Y:S01]  /*50e0*/  @P5 STG.E.U16 desc[UR38][R6.64+0x12], R29 ;  /* 0x0000121d06005986 */ /* 0x000fe2000c101526 */
        /* <DEDUP_REMOVED lines=161> */
[----:B------:R-:W-:Y:S01]  /*5b00*/  FMUL R87, R87, R23 ;  /* 0x0000001757577220 */ /* 0x000fe20000400000 */
[----:B------:R-:W-:-:S02]  /*5b10*/  F2FP.F16.F32.PACK_AB R62, RZ, R62 ;  /* 0x0000003eff3e723e */ /* 0x000fc400000000ff */
[C---:B------:R-:W-:Y:S02]  /*5b20*/  ISETP.GT.AND P5, PT, R3.reuse, RZ, P0 ;  /* 0x000000ff0300720c */ /* 0x040fe400007a4270 */
[----:B------:R-:W-:Y:S01]  /*5b30*/  F2FP.F16.F32.PACK_AB R63, RZ, R63 ;  /* 0x0000003fff3f723e */ /* 0x000fe200000000ff */
[----:B------:R-:W-:Y:S01]  /*5b40*/  @P2 STG.E.U16 desc[UR38][R8.64+0x90], R62 ;  /* 0x0000903e08002986 */ /* 0x000fe2000c101526 */
[----:B------:R-:W-:Y:S02]  /*5b50*/  F2FP.F16.F32.PACK_AB R64, RZ, R64 ;  /* 0x00000040ff40723e */ /* 0x000fe400000000ff */
[C---:B------:R-:W-:Y:S01]  /*5b60*/  ISETP.GT.AND P2, PT, R3.reuse, 0x8, P1 ;  /* 0x000000080300780c */ /* 0x040fe20000f44270 */
[----:B------:R-:W-:Y:S01]  /*5b70*/  @P3 STG.E.U16 desc[UR38][R8.64+0x92], R63 ;  /* 0x0000923f08003986 */ /* 0x000fe2000c101526 */
[----:B------:R-:W-:Y:S02]  /*5b80*/  ISETP.GT.AND P1, PT, R4, 0x58, PT ;  /* 0x000000580400780c */ /* 0x000fe40003f24270 */
[----:B------:R-:W-:Y:S01]  /*5b90*/  F2FP.F16.F32.PACK_AB R65, RZ, R65 ;  /* 0x00000041ff41723e */ /* 0x000fe200000000ff */
[----:B------:R-:W-:Y:S01]  /*5ba0*/  @P4 STG.E.U16 desc[UR38][R6.64+0xa0], R64 ;  /* 0x0000a04006004986 */ /* 0x000fe2000c101526 */
[----:B------:R-:W-:-:S02]  /*5bb0*/  ISETP.GT.AND P3, PT, R3, 0x8, P0 ;  /* 0x000000080300780c */ /* 0x000fc40000764270 */
[----:B------:R-:W-:Y:S01]  /*5bc0*/  ISETP.GT.AND P0, PT, R4, 0x59, PT ;  /* 0x000000590400780c */ /* 0x000fe20003f04270 */
[----:B------:R-:W-:Y:S01]  /*5bd0*/  @P5 STG.E.U16 desc[UR38][R6.64+0xa2], R65 ;  /* 0x0000a24106005986 */ /* 0x000fe2000c101526 */
[C---:B------:R-:W-:Y:S02]  /*5be0*/  ISETP.GT.AND P4, PT, R3.reuse, RZ, P1 ;  /* 0x000000ff0300720c */ /* 0x040fe40000f84270 */
[----:B------:R-:W-:Y:S02]  /*5bf0*/  F2FP.F16.F32.PACK_AB R66, RZ, R66 ;  /* 0x00000042ff42723e */ /* 0x000fe400000000ff */
[----:B------:R-:W-:Y:S02]  /*5c00*/  ISETP.GT.AND P5, PT, R3, RZ, P0 ;  /* 0x000000ff0300720c */ /* 0x000fe400007a4270 */
[----:B------:R-:W-:Y:S01]  /*5c10*/  F2FP.F16.F32.PACK_AB R67, RZ, R67 ;  /* 0x00000043ff43723e */ /* 0x000fe200000000ff */
[----:B------:R-:W-:Y:S01]  /*5c20*/  @P2 STG.E.U16 desc[UR38][R8.64+0xa0], R66 ;  /* 0x0000a04208002986 */ /* 0x000fe2000c101526 */
[----:B------:R-:W-:-:S02]  /*5c30*/  F2FP.F16.F32.PACK_AB R68, RZ, R68 ;  /* 0x00000044ff44723e */ /* 0x000fc400000000ff */
[C---:B------:R-:W-:Y:S01]  /*5c40*/  ISETP.GT.AND P2, PT, R3.reuse, 0x8, P1 ;  /* 0x000000080300780c */ /* 0x040fe20000f44270 */
[----:B------:R-:W-:Y:S01]  /*5c50*/  @P3 STG.E.U16 desc[UR38][R8.64+0xa2], R67 ;  /* 0x0000a24308003986 */ /* 0x000fe2000c101526 */
[C---:B------:R-:W-:Y:S02]  /*5c60*/  ISETP.GT.AND P1, PT, R4.reuse, 0x60, PT ;  /* 0x000000600400780c */ /* 0x040fe40003f24270 */
[----:B------:R-:W-:Y:S01]  /*5c70*/  F2FP.F16.F32.PACK_AB R69, RZ, R69 ;  /* 0x00000045ff45723e */ /* 0x000fe200000000ff */
[----:B------:R-:W-:Y:S01]  /*5c80*/  @P4 STG.E.U16 desc[UR38][R6.64+0xb0], R68 ;  /* 0x0000b04406004986 */ /* 0x000fe2000c101526 */
[C---:B------:R-:W-:Y:S02]  /*5c90*/  ISETP.GT.AND P3, PT, R3.reuse, 0x8, P0 ;  /* 0x000000080300780c */ /* 0x040fe40000764270 */
[----:B------:R-:W-:Y:S01]  /*5ca0*/  ISETP.GT.AND P0, PT, R4, 0x61, PT ;  /* 0x000000610400780c */ /* 0x000fe20003f04270 */
[----:B------:R-:W-:Y:S01]  /*5cb0*/  @P5 STG.E.U16 desc[UR38][R6.64+0xb2], R69 ;  /* 0x0000b24506005986 */ /* 0x000fe2000c101526 */
[----:B------:R-:W-:-:S02]  /*5cc0*/  ISETP.GT.AND P4, PT, R3, RZ, P1 ;  /* 0x000000ff0300720c */ /* 0x000fc40000f84270 */
[C---:B------:R-:W-:Y:S02]  /*5cd0*/  ISETP.GT.AND P5, PT, R3.reuse, RZ, P0 ;  /* 0x000000ff0300720c */ /* 0x040fe400007a4270 */
[----:B------:R-:W-:Y:S02]  /*5ce0*/  F2FP.F16.F32.PACK_AB R70, RZ, R70 ;  /* 0x00000046ff46723e */ /* 0x000fe400000000ff */
[----:B------:R-:W-:Y:S02]  /*5cf0*/  F2FP.F16.F32.PACK_AB R71, RZ, R71 ;  /* 0x00000047ff47723e */ /* 0x000fe400000000ff */
[----:B------:R-:W-:Y:S01]  /*5d00*/  F2FP.F16.F32.PACK_AB R72, RZ, R72 ;  /* 0x00000048ff48723e */ /* 0x000fe200000000ff */
[----:B------:R-:W-:Y:S01]  /*5d10*/  @P2 STG.E.U16 desc[UR38][R8.64+0xb0], R70 ;  /* 0x0000b04608002986 */ /* 0x000fe2000c101526 */
[----:B------:R-:W-:Y:S02]  /*5d20*/  F2FP.F16.F32.PACK_AB R73, RZ, R73 ;  /* 0x00000049ff49723e */ /* 0x000fe400000000ff */
[C---:B------:R-:W-:Y:S01]  /*5d30*/  ISETP.GT.AND P1, PT, R3.reuse, 0x8, P1 ;  /* 0x000000080300780c */ /* 0x040fe20000f24270 */
[----:B------:R-:W-:Y:S01]  /*5d40*/  @P3 STG.E.U16 desc[UR38][R8.64+0xb2], R71 ;  /* 0x0000b24708003986 */ /* 0x000fe2000c101526 */
[----:B------:R-:W-:-:S02]  /*5d50*/  ISETP.GT.AND P2, PT, R3, 0x8, P0 ;  /* 0x000000080300780c */ /* 0x000fc40000744270 */
[C---:B------:R-:W-:Y:S01]  /*5d60*/  ISETP.GT.AND P0, PT, R4.reuse, 0x69, PT ;  /* 0x000000690400780c */ /* 0x040fe20003f04270 */
[----:B------:R-:W-:Y:S01]  /*5d70*/  @P4 STG.E.U16 desc[UR38][R6.64+0xc0], R72 ;  /* 0x0000c04806004986 */ /* 0x000fe2000c101526 */
[----:B------:R-:W-:Y:S02]  /*5d80*/  ISETP.GT.AND P4, PT, R4, 0x68, PT ;  /* 0x000000680400780c */ /* 0x000fe40003f84270 */
[----:B------:R-:W-:Y:S01]  /*5d90*/  F2FP.F16.F32.PACK_AB R74, RZ, R74 ;  /* 0x0000004aff4a723e */ /* 0x000fe200000000ff */
[----:B------:R-:W-:Y:S01]  /*5da0*/  @P5 STG.E.U16 desc[UR38][R6.64+0xc2], R73 ;  /* 0x0000c24906005986 */ /* 0x000fe2000c101526 */
[C---:B------:R-:W-:Y:S02]  /*5db0*/  ISETP.GT.AND P5, PT, R3.reuse, RZ, P4 ;  /* 0x000000ff0300720c */ /* 0x040fe400027a4270 */
[----:B------:R-:W-:Y:S01]  /*5dc0*/  ISETP.GT.AND P3, PT, R3, RZ, P0 ;  /* 0x000000ff0300720c */ /* 0x000fe20000764270 */
[----:B------:R-:W-:Y:S01]  /*5dd0*/  @P1 STG.E.U16 desc[UR38][R8.64+0xc0], R74 ;  /* 0x0000c04a08001986 */ /* 0x000fe2000c101526 */
[----:B------:R-:W-:-:S02]  /*5de0*/  F2FP.F16.F32.PACK_AB R75, RZ, R75 ;  /* 0x0000004bff4b723e */ /* 0x000fc400000000ff */
[----:B------:R-:W-:Y:S02]  /*5df0*/  F2FP.F16.F32.PACK_AB R76, RZ, R76 ;  /* 0x0000004cff4c723e */ /* 0x000fe400000000ff */
[C---:B------:R-:W-:Y:S01]  /*5e00*/  ISETP.GT.AND P4, PT, R3.reuse, 0x8, P4 ;  /* 0x000000080300780c */ /* 0x040fe20002784270 */
[----:B------:R-:W-:Y:S01]  /*5e10*/  @P2 STG.E.U16 desc[UR38][R8.64+0xc2], R75 ;  /* 0x0000c24b08002986 */ /* 0x000fe2000c101526 */
[----:B------:R-:W-:Y:S02]  /*5e20*/  F2FP.F16.F32.PACK_AB R77, RZ, R77 ;  /* 0x0000004dff4d723e */ /* 0x000fe400000000ff */
[C---:B------:R-:W-:Y:S01]  /*5e30*/  ISETP.GT.AND P2, PT, R4.reuse, 0x71, PT ;  /* 0x000000710400780c */ /* 0x040fe20003f44270 */
[----:B------:R-:W-:Y:S01]  /*5e40*/  @P5 STG.E.U16 desc[UR38][R6.64+0xd0], R76 ;  /* 0x0000d04c06005986 */ /* 0x000fe2000c101526 */
[----:B------:R-:W-:Y:S02]  /*5e50*/  ISETP.GT.AND P5, PT, R3, 0x8, P0 ;  /* 0x000000080300780c */ /* 0x000fe400007a4270 */
[C---:B------:R-:W-:Y:S01]  /*5e60*/  ISETP.GT.AND P1, PT, R4.reuse, 0x78, PT ;  /* 0x000000780400780c */ /* 0x040fe20003f24270 */
[----:B------:R-:W-:Y:S01]  /*5e70*/  @P3 STG.E.U16 desc[UR38][R6.64+0xd2], R77 ;  /* 0x0000d24d06003986 */ /* 0x000fe2000c101526 */
[----:B------:R-:W-:-:S02]  /*5e80*/  ISETP.GT.AND P3, PT, R4, 0x70, PT ;  /* 0x000000700400780c */ /* 0x000fc40003f64270 */
[----:B------:R-:W-:Y:S01]  /*5e90*/  ISETP.GT.AND P0, PT, R4, 0x79, PT ;  /* 0x000000790400780c */ /* 0x000fe20003f04270 */
[----:B------:R-:W-:Y:S01]  /*5ea0*/  @P4 IMAD.MOV.U32 R4, RZ, RZ, R8 ;  /* 0x000000ffff044224 */ /* 0x000fe200078e0008 */
[----:B------:R-:W-:Y:S01]  /*5eb0*/  F2FP.F16.F32.PACK_AB R78, RZ, R78 ;  /* 0x0000004eff4e723e */ /* 0x000fe200000000ff */
[----:B------:R-:W-:Y:S01]  /*5ec0*/  @P4 IMAD.MOV.U32 R5, RZ, RZ, R9 ;  /* 0x000000ffff054224 */ /* 0x000fe200078e0009 */
[----:B------:R-:W-:Y:S02]  /*5ed0*/  F2FP.F16.F32.PACK_AB R79, RZ, R79 ;  /* 0x0000004fff4f723e */ /* 0x000fe400000000ff */
[----:B------:R-:W-:Y:S02]  /*5ee0*/  F2FP.F16.F32.PACK_AB R80, RZ, R80 ;  /* 0x00000050ff50723e */ /* 0x000fe400000000ff */
[----:B------:R0:W-:Y:S01]  /*5ef0*/  @P4 STG.E.U16 desc[UR38][R4.64+0xd0], R78 ;  /* 0x0000d04e04004986 */ /* 0x0001e2000c101526 */
[----:B------:R-:W-:Y:S02]  /*5f00*/  ISETP.GT.AND P4, PT, R3, RZ, P2 ;  /* 0x000000ff0300720c */ /* 0x000fe40001784270 */
[----:B------:R-:W-:-:S02]  /*5f10*/  F2FP.F16.F32.PACK_AB R81, RZ, R81 ;  /* 0x00000051ff51723e */ /* 0x000fc400000000ff */
[----:B------:R-:W-:Y:S02]  /*5f20*/  ISETP.GT.AND P2, PT, R3, 0x8, P2 ;  /* 0x000000080300780c */ /* 0x000fe40001744270 */
[----:B------:R-:W-:Y:S02]  /*5f30*/  F2FP.F16.F32.PACK_AB R82, RZ, R82 ;  /* 0x00000052ff52723e */ /* 0x000fe400000000ff */
[----:B------:R-:W-:Y:S02]  /*5f40*/  F2FP.F16.F32.PACK_AB R83, RZ, R83 ;  /* 0x00000053ff53723e */ /* 0x000fe400000000ff */
[----:B------:R-:W-:Y:S01]  /*5f50*/  F2FP.F16.F32.PACK_AB R84, RZ, R84 ;  /* 0x00000054ff54723e */ /* 0x000fe200000000ff */
[----:B0-----:R-:W-:Y:S01]  /*5f60*/  @P5 IMAD.MOV.U32 R4, RZ, RZ, R8 ;  /* 0x000000ffff045224 */ /* 0x001fe200078e0008 */
[----:B------:R-:W-:Y:S01]  /*5f70*/  F2FP.F16.F32.PACK_AB R85, RZ, R85 ;  /* 0x00000055ff55723e */ /* 0x000fe200000000ff */
[----:B------:R-:W-:Y:S01]  /*5f80*/  @P5 IMAD.MOV.U32 R5, RZ, RZ, R9 ;  /* 0x000000ffff055224 */ /* 0x000fe200078e0009 */
[----:B------:R-:W-:-:S02]  /*5f90*/  F2FP.F16.F32.PACK_AB R86, RZ, R86 ;  /* 0x00000056ff56723e */ /* 0x000fc400000000ff */
[----:B------:R-:W-:Y:S02]  /*5fa0*/  F2FP.F16.F32.PACK_AB R87, RZ, R87 ;  /* 0x00000057ff57723e */ /* 0x000fe400000000ff */
[----:B------:R0:W-:Y:S01]  /*5fb0*/  @P5 STG.E.U16 desc[UR38][R4.64+0xd2], R79 ;  /* 0x0000d24f04005986 */ /* 0x0001e2000c101526 */
[C---:B------:R-:W-:Y:S02]  /*5fc0*/  ISETP.GT.AND P5, PT, R3.reuse, RZ, P3 ;  /* 0x000000ff0300720c */ /* 0x040fe40001fa4270 */
[----:B------:R-:W-:-:S11]  /*5fd0*/  ISETP.GT.AND P3, PT, R3, 0x8, P3 ;  /* 0x000000080300780c */ /* 0x000fd60001f64270 */
[----:B0-----:R-:W-:Y:S02]  /*5fe0*/  @P5 IMAD.MOV.U32 R4, RZ, RZ, R6 ;  /* 0x000000ffff045224 */ /* 0x001fe400078e0006 */
[----:B------:R-:W-:-:S05]  /*5ff0*/  @P5 IMAD.MOV.U32 R5, RZ, RZ, R7 ;  /* 0x000000ffff055224 */ /* 0x000fca00078e0007 */
[----:B------:R0:W-:Y:S01]  /*6000*/  @P5 STG.E.U16 desc[UR38][R4.64+0xe0], R80 ;  /* 0x0000e05004005986 */ /* 0x0001e2000c101526 */
[C---:B------:R-:W-:Y:S02]  /*6010*/  ISETP.GT.AND P5, PT, R3.reuse, RZ, P0 ;  /* 0x000000ff0300720c */ /* 0x040fe400007a4270 */
[----:B------:R-:W-:Y:S01]  /*6020*/  ISETP.GT.AND P0, PT, R3, 0x8, P0 ;  /* 0x000000080300780c */ /* 0x000fe20000704270 */
[----:B0-----:R-:W-:Y:S02]  /*6030*/  @P4 IMAD.MOV.U32 R4, RZ, RZ, R6 ;  /* 0x000000ffff044224 */ /* 0x001fe400078e0006 */
[----:B------:R-:W-:-:S05]  /*6040*/  @P4 IMAD.MOV.U32 R5, RZ, RZ, R7 ;  /* 0x000000ffff054224 */ /* 0x000fca00078e0007 */
[----:B------:R0:W-:Y:S01]  /*6050*/  @P4 STG.E.U16 desc[UR38][R4.64+0xe2], R81 ;  /* 0x0000e25104004986 */ /* 0x0001e2000c101526 */
[C---:B------:R-:W-:Y:S02]  /*6060*/  ISETP.GT.AND P4, PT, R3.reuse, RZ, P1 ;  /* 0x000000ff0300720c */ /* 0x040fe40000f84270 */
[----:B------:R-:W-:Y:S01]  /*6070*/  ISETP.GT.AND P1, PT, R3, 0x8, P1 ;  /* 0x000000080300780c */ /* 0x000fe20000f24270 */
[----:B0-----:R-:W-:Y:S02]  /*6080*/  @P3 IMAD.MOV.U32 R4, RZ, RZ, R8 ;  /* 0x000000ffff043224 */ /* 0x001fe400078e0008 */
[----:B------:R-:W-:-:S05]  /*6090*/  @P3 IMAD.MOV.U32 R5, RZ, RZ, R9 ;  /* 0x000000ffff053224 */ /* 0x000fca00078e0009 */
[----:B------:R0:W-:Y:S02]  /*60a0*/  @P3 STG.E.U16 desc[UR38][R4.64+0xe0], R82 ;  /* 0x0000e05204003986 */ /* 0x0001e4000c101526 */
[----:B0-----:R-:W-:Y:S02]  /*60b0*/  @P2 IMAD.MOV.U32 R4, RZ, RZ, R8 ;  /* 0x000000ffff042224 */ /* 0x001fe400078e0008 */
[----:B------:R-:W-:-:S05]  /*60c0*/  @P2 IMAD.MOV.U32 R5, RZ, RZ, R9 ;  /* 0x000000ffff052224 */ /* 0x000fca00078e0009 */
[----:B------:R0:W-:Y:S02]  /*60d0*/  @P2 STG.E.U16 desc[UR38][R4.64+0xe2], R83 ;  /* 0x0000e25304002986 */ /* 0x0001e4000c101526 */
[----:B0-----:R-:W-:Y:S02]  /*60e0*/  @P4 IMAD.MOV.U32 R4, RZ, RZ, R6 ;  /* 0x000000ffff044224 */ /* 0x001fe400078e0006 */
[----:B------:R-:W-:-:S05]  /*60f0*/  @P4 IMAD.MOV.U32 R5, RZ, RZ, R7 ;  /* 0x000000ffff054224 */ /* 0x000fca00078e0007 */
[----:B------:R0:W-:Y:S04]  /*6100*/  @P4 STG.E.U16 desc[UR38][R4.64+0xf0], R84 ;  /* 0x0000f05404004986 */ /* 0x0001e8000c101526 */
[----:B------:R1:W-:Y:S01]  /*6110*/  @P5 STG.E.U16 desc[UR38][R6.64+0xf2], R85 ;  /* 0x0000f25506005986 */ /* 0x0003e2000c101526 */
[----:B0-----:R-:W-:Y:S02]  /*6120*/  @P1 IMAD.MOV.U32 R4, RZ, RZ, R8 ;  /* 0x000000ffff041224 */ /* 0x001fe400078e0008 */
[----:B------:R-:W-:-:S05]  /*6130*/  @P1 IMAD.MOV.U32 R5, RZ, RZ, R9 ;  /* 0x000000ffff051224 */ /* 0x000fca00078e0009 */
[----:B------:R1:W-:Y:S04]  /*6140*/  @P1 STG.E.U16 desc[UR38][R4.64+0xf0], R86 ;  /* 0x0000f05604001986 */ /* 0x0003e8000c101526 */
[----:B------:R1:W-:Y:S02]  /*6150*/  @P0 STG.E.U16 desc[UR38][R8.64+0xf2], R87 ;  /* 0x0000f25708000986 */ /* 0x0003e4000c101526 */
.L_x_158:
[----:B------:R-:W-:Y:S05]  /*6160*/  BSYNC B0 ;  /* 0x0000000000007941 */ /* 0x000fea0003800000 */
.L_x_32:
[----:B------:R-:W-:Y:S01]  /*6170*/  IADD3 R16, P0, R16, UR36, RZ ;  /* 0x0000002410107c10 */ /* 0x000fe2000ff1e0ff */
[----:B------:R-:W-:Y:S01]  /*6180*/  ULDC.64 UR4, c[0x0][0x650] ;  /* 0x0001940000047ab9 */ /* 0x000fe20000000a00 */
[----:B------:R-:W-:Y:S01]  /*6190*/  PRMT R3, RZ, 0x7610, R3 ;  /* 0x00007610ff037816 */ /* 0x000fe20000000003 */
[----:B------:R-:W-:Y:S01]  /*61a0*/  IMAD.MOV.U32 R100, RZ, RZ, -0x1 ;  /* 0xffffffffff647424 */ /* 0x000fe200078e00ff */
[----:B------:R-:W-:Y:S01]  /*61b0*/  IADD3.X R17, R17, UR42, RZ, P0, !PT ;  /* 0x0000002a11117c10 */ /* 0x000fe200087fe4ff */
[----:B------:R-:W-:Y:S01]  /*61c0*/  IMAD.MOV.U32 R101, RZ, RZ, -0x1 ;  /* 0xffffffffff657424 */ /* 0x000fe200078e00ff */
[----:B------:R-:W-:-:S04]  /*61d0*/  ISETP.GE.U32.AND P0, PT, R16, UR4, PT ;  /* 0x0000000410007c0c */ /* 0x000fc8000bf06070 */
[----:B------:R-:W-:-:S13]  /*61e0*/  ISETP.GE.U32.AND.EX P0, PT, R17, UR5, PT, P0 ;  /* 0x0000000511007c0c */ /* 0x000fda000bf06100 */
[----:B------:R-:W-:Y:S05]  /*61f0*/  @P0 BRA `(.L_x_159) ;  /* 0x00000004004c0947 */ /* 0x000fea0003800000 */
[----:B------:R-:W0:Y:S01]  /*6200*/  LDC.64 R10, c[0x0][0x628] ;  /* 0x00018a00ff0a7b82 */ /* 0x000e220000000a00 */
[----:B---3--:R-:W3:Y:S01]  /*6210*/  S2R R12, SR_CTAID.X ;  /* 0x00000000000c7919 */ /* 0x008ee20000002500 */
[----:B-12-4-:R-:W-:Y:S02]  /*6220*/  IMAD.MOV.U32 R8, RZ, RZ, R16 ;  /* 0x000000ffff087224 */ /* 0x016fe400078e0010 */
[----:B------:R-:W-:Y:S01]  /*6230*/  IMAD.MOV.U32 R9, RZ, RZ, R17 ;  /* 0x000000ffff097224 */ /* 0x000fe200078e0011 */
[----:B------:R-:W1:Y:S03]  /*6240*/  S2R R20, SR_CTAID.Y ;  /* 0x0000000000147919 */ /* 0x000e660000002600 */
[----:B------:R-:W2:Y:S08]  /*6250*/  LDC R0, c[0x0][0x630] ;  /* 0x00018c00ff007b82 */ /* 0x000eb00000000800 */
[----:B------:R-:W4:Y:S01]  /*6260*/  LDC.64 R14, c[0x0][0x620] ;  /* 0x00018800ff0e7b82 */ /* 0x000f220000000a00 */
[----:B0-----:R-:W-:-:S04]  /*6270*/  ISETP.NE.U32.AND P0, PT, R10, RZ, PT ;  /* 0x000000ff0a00720c */ /* 0x001fc80003f05070 */
[----:B------:R-:W-:-:S13]  /*6280*/  ISETP.NE.AND.EX P0, PT, R11, RZ, PT, P0 ;  /* 0x000000ff0b00720c */ /* 0x000fda0003f05300 */
[----:B-1234-:R-:W-:Y:S05]  /*6290*/  @!P0 BRA `(.L_x_160) ;  /* 0x0000000000288947 */ /* 0x01efea0003800000 */
        /* <DEDUP_REMOVED lines=10> */
.L_x_160:
[-CC-:B------:R-:W-:Y:S01]  /*6340*/  SHF.R.U64 R101, R8, R0.reuse, R9.reuse ;  /* 0x0000000008657219 */ /* 0x180fe20000001209 */
[----:B------:R-:W0:Y:S01]  /*6350*/  LDC.64 R26, c[0x0][0x640] ;  /* 0x00019000ff1a7b82 */ /* 0x000e220000000a00 */
[----:B------:R-:W-:Y:S01]  /*6360*/  SHF.R.U32.HI R0, RZ, R0, R9 ;  /* 0x00000000ff007219 */ /* 0x000fe20000011609 */
[----:B------:R-:W-:Y:S01]  /*6370*/  ULDC UR4, c[0x0][0x150] ;  /* 0x0000540000047ab9 */ /* 0x000fe20000000800 */
[----:B------:R-:W-:Y:S02]  /*6380*/  IADD3 R3, P0, RZ, -R101, RZ ;  /* 0x80000065ff037210 */ /* 0x000fe40007f1e0ff */
[----:B------:R-:W-:-:S03]  /*6390*/  I2FP.F32.U32 R7, R12 ;  /* 0x0000000c00077245 */ /* 0x000fc60000201000 */
[----:B------:R-:W1:Y:S01]  /*63a0*/  LDC R6, c[0x0][0x618] ;  /* 0x00018600ff067b82 */ /* 0x000e620000000800 */
[----:B------:R-:W-:Y:S02]  /*63b0*/  IMAD.X R5, RZ, RZ, ~R0, P0 ;  /* 0x000000ffff057224 */ /* 0x000fe400000e0e00 */
[----:B------:R-:W-:Y:S01]  /*63c0*/  FMUL R7, R7, UR4 ;  /* 0x0000000407077c20 */ /* 0x000fe20008400000 */
[----:B------:R-:W-:Y:S01]  /*63d0*/  ULDC UR4, c[0x0][0x154] ;  /* 0x0000550000047ab9 */ /* 0x000fe20000000800 */
[-C--:B------:R-:W-:Y:S02]  /*63e0*/  IMAD R0, R5, R14.reuse, RZ ;  /* 0x0000000e05007224 */ /* 0x080fe400078e02ff */
[C---:B------:R-:W-:Y:S01]  /*63f0*/  IMAD.WIDE.U32 R4, R3.reuse, R14, R16 ;  /* 0x0000000e03047225 */ /* 0x040fe200078e0010 */
[----:B------:R-:W2:Y:S01]  /*6400*/  LDC R8, c[0x0][0x608] ;  /* 0x00018200ff087b82 */ /* 0x000ea20000000800 */
[----:B------:R-:W3:Y:S02]  /*6410*/  F2I.U32.TRUNC.NTZ R7, R7 ;  /* 0x0000000700077305 */ /* 0x000ee4000020f000 */
[----:B------:R-:W-:Y:S01]  /*6420*/  IMAD R3, R3, R15, R0 ;  /* 0x0000000f03037224 */ /* 0x000fe200078e0200 */
[----:B------:R-:W-:-:S03]  /*6430*/  I2FP.F32.U32 R0, R20 ;  /* 0x0000001400007245 */ /* 0x000fc60000201000 */
[----:B------:R-:W-:Y:S01]  /*6440*/  IMAD.IADD R3, R5, 0x1, R3 ;  /* 0x0000000105037824 */ /* 0x000fe200078e0203 */
[----:B------:R-:W4:Y:S01]  /*6450*/  LDC R11, c[0x0][0x658] ;  /* 0x00019600ff0b7b82 */ /* 0x000f220000000800 */
[----:B0-----:R-:W-:-:S04]  /*6460*/  ISETP.NE.U32.AND P0, PT, R26, RZ, PT ;  /* 0x000000ff1a00720c */ /* 0x001fc80003f05070 */
[----:B------:R-:W-:-:S03]  /*6470*/  ISETP.NE.AND.EX P0, PT, R27, RZ, PT, P0 ;  /* 0x000000ff1b00720c */ /* 0x000fc60003f05300 */
[----:B------:R-:W0:Y:S01]  /*6480*/  LDC R9, c[0x0][0x144] ;  /* 0x00005100ff097b82 */ /* 0x000e220000000800 */
[-C--:B-1----:R-:W-:Y:S01]  /*6490*/  SHF.R.U64 R10, R4, R6.reuse, R3 ;  /* 0x00000006040a7219 */ /* 0x082fe20000001203 */
[----:B---3--:R-:W-:Y:S01]  /*64a0*/  IMAD.MOV R7, RZ, RZ, -R7 ;  /* 0x000000ffff077224 */ /* 0x008fe200078e0a07 */
[----:B------:R-:W-:Y:S01]  /*64b0*/  SHF.R.U32.HI R3, RZ, R6, R3 ;  /* 0x00000006ff037219 */ /* 0x000fe20000011603 */
[----:B------:R-:W-:-:S04]  /*64c0*/  FMUL R6, R0, UR4 ;  /* 0x0000000400067c20 */ /* 0x000fc80008400000 */
[----:B------:R-:W1:Y:S01]  /*64d0*/  LDC R21, c[0x0][0x148] ;  /* 0x00005200ff157b82 */ /* 0x000e620000000800 */
[----:B------:R3:W0:Y:S01]  /*64e0*/  F2I.U32.TRUNC.NTZ R14, R6 ;  /* 0x00000006000e7305 */ /* 0x000622000020f000 */
[-CC-:B--2---:R-:W-:Y:S02]  /*64f0*/  SHF.R.U64 R13, R10, R8.reuse, R3.reuse ;  /* 0x000000080a0d7219 */ /* 0x184fe40000001203 */
[----:B------:R-:W-:-:S04]  /*6500*/  SHF.R.U32.HI R0, RZ, R8, R3 ;  /* 0x00000008ff007219 */ /* 0x000fc80000011603 */
[----:B-----5:R-:W2:Y:S01]  /*6510*/  LDC R24, c[0x0][0x648] ;  /* 0x00019200ff187b82 */ /* 0x020ea20000000800 */
[-CC-:B----4-:R-:W-:Y:S02]  /*6520*/  SHF.R.U64 R15, R13, R11.reuse, R0.reuse ;  /* 0x0000000b0d0f7219 */ /* 0x190fe40000001200 */
[----:B------:R-:W-:-:S03]  /*6530*/  SHF.R.U32.HI R5, RZ, R11, R0 ;  /* 0x0000000bff057219 */ /* 0x000fc60000011600 */
[----:B------:R-:W-:Y:S02]  /*6540*/  IMAD.MOV.U32 R4, RZ, RZ, R15 ;  /* 0x000000ffff047224 */ /* 0x000fe400078e000f */
[----:B------:R-:W4:Y:S01]  /*6550*/  LDC R28, c[0x0][0x638] ;  /* 0x00018e00ff1c7b82 */ /* 0x000f220000000800 */
[----:B0-----:R-:W-:-:S07]  /*6560*/  IMAD R25, R9, R7, R12 ;  /* 0x0000000709197224 */ /* 0x001fce00078e020c */
[----:B------:R-:W0:Y:S08]  /*6570*/  LDC R29, c[0x0][0x610] ;  /* 0x00018400ff1d7b82 */ /* 0x000e300000000800 */
[----:B------:R-:W0:Y:S01]  /*6580*/  LDC R30, c[0x0][0x600] ;  /* 0x00018000ff1e7b82 */ /* 0x000e220000000800 */
[----:B-123--:R-:W-:Y:S05]  /*6590*/  @!P0 BRA `(.L_x_161) ;  /* 0x0000000000288947 */ /* 0x00efea0003800000 */
[----:B------:R-:W1:Y:S02]  /*65a0*/  LDC R0, c[0x0][0x64c] ;  /* 0x00019300ff007b82 */ /* 0x000e640000000800 */
[----:B-1----:R-:W-:-:S05]  /*65b0*/  IADD3 R3, P0, R15, R0, RZ ;  /* 0x000000000f037210 */ /* 0x002fca0007f1e0ff */
        /* <DEDUP_REMOVED lines=8> */
.L_x_161:
[----:B------:R-:W-:Y:S01]  /*6640*/  ISETP.NE.AND P0, PT, R2, 0x1, PT ;  /* 0x000000010200780c */ /* 0x000fe20003f05270 */
[----:B------:R-:W-:Y:S01]  /*6650*/  IMAD.MOV R14, RZ, RZ, -R14 ;  /* 0x000000ffff0e7224 */ /* 0x000fe200078e0a0e */
[----:B------:R-:W-:Y:S02]  /*6660*/  SHF.R.U64 R3, R4, R24, R5 ;  /* 0x0000001804037219 */ /* 0x000fe40000001205 */
[----:B------:R-:W-:Y:S02]  /*6670*/  LOP3.LUT R0, R13, R98, RZ, 0xc0, !PT ;  /* 0x000000620d007212 */ /* 0x000fe400078ec0ff */
[----:B------:R-:W-:Y:S01]  /*6680*/  LOP3.LUT R10, R10, R97, RZ, 0xc0, !PT ;  /* 0x000000610a0a7212 */ /* 0x000fe200078ec0ff */
[----:B------:R-:W-:Y:S02]  /*6690*/  IMAD.MOV R4, RZ, RZ, -R3 ;  /* 0x000000ffff047224 */ /* 0x000fe400078e0a03 */
[----:B------:R-:W-:Y:S02]  /*66a0*/  IMAD R0, R93, R3, R0 ;  /* 0x000000035d007224 */ /* 0x000fe400078e0200 */
[----:B----4-:R-:W-:-:S02]  /*66b0*/  IMAD R3, R4, R28, R15 ;  /* 0x0000001c04037224 */ /* 0x010fc400078e020f */
[----:B------:R-:W-:Y:S02]  /*66c0*/  @P0 IMAD R25, R21, R14, R20 ;  /* 0x0000000e15190224 */ /* 0x000fe400078e0214 */
[----:B0-----:R-:W-:Y:S02]  /*66d0*/  IMAD R5, R3, R30, R10 ;  /* 0x0000001e03057224 */ /* 0x001fe400078e020a */
[----:B------:R-:W-:Y:S02]  /*66e0*/  IMAD R0, R0, R29, R25 ;  /* 0x0000001d00007224 */ /* 0x000fe400078e0219 */
[----:B------:R-:W-:-:S03]  /*66f0*/  IMAD.MOV.U32 R4, RZ, RZ, 0x1 ;  /* 0x00000001ff047424 */ /* 0x000fc600078e00ff */
[----:B------:R-:W-:Y:S02]  /*6700*/  SEL R100, R5, R0, !P0 ;  /* 0x0000000005647207 */ /* 0x000fe40004000000 */
[----:B------:R-:W-:Y:S02]  /*6710*/  PRMT R3, R4, 0x7610, R3 ;  /* 0x0000761004037816 */ /* 0x000fe40000000003 */
[----:B------:R-:W-:-:S07]  /*6720*/  SEL R0, R0, R5, !P0 ;  /* 0x0000000500007207 */ /* 0x000fce0004000000 */
.L_x_159:
[----:B------:R-:W-:Y:S01]  /*6730*/  UIADD3 UR41, UR43, UR41, URZ ;  /* 0x000000292b297290 */ /* 0x000fe2000fffe03f */
[----:B------:R-:W-:Y:S01]  /*6740*/  LOP3.LUT P0, RZ, R3, 0xff, RZ, 0xc0, !PT ;  /* 0x000000ff03ff7812 */ /* 0x000fe2000780c0ff */
[----:B------:R-:W-:Y:S02]  /*6750*/  IMAD.MOV.U32 R103, RZ, RZ, R0 ;  /* 0x000000ffff677224 */ /* 0x000fe400078e0000 */
[----:B------:R-:W-:Y:S02]  /*6760*/  USHF.R.U32.HI UR4, URZ, 0x2, UR41 ;  /* 0x000000023f047899 */ /* 0x000fe40008011629 */
[----:B------:R-:W-:Y:S02]  /*6770*/  UISETP.GT.U32.AND UP1, UPT, UR41, 0x3, UPT ;  /* 0x000000032900788c */ /* 0x000fe4000bf24070 */
[----:B------:R-:W-:Y:S02]  /*6780*/  ULOP3.LUT UR4, UR4, 0x1, URZ, 0xc0, !UPT ;  /* 0x0000000104047892 */ /* 0x000fe4000f8ec03f */
[----:B------:R-:W-:-:S02]  /*6790*/  UISETP.LT.U32.AND UP1, UPT, UR43, 0x4, UP1 ;  /* 0x000000042b00788c */ /* 0x000fc40008f21070 */
[----:B------:R-:W-:Y:S02]  /*67a0*/  UISETP.NE.U32.AND UP0, UPT, UR4, 0x1, UPT ;  /* 0x000000010400788c */ /* 0x000fe4000bf05070 */
[----:B------:R-:W-:Y:S02]  /*67b0*/  USEL UR5, URZ, 0x1, !UP1 ;  /* 0x000000013f057887 */ /* 0x000fe4000c800000 */
[----:B------:R-:W-:Y:S02]  /*67c0*/  UISETP.GT.U32.AND UP0, UPT, UR43, 0x3, !UP0 ;  /* 0x000000032b00788c */ /* 0x000fe4000c704070 */
[----:B------:R-:W-:Y:S02]  /*67d0*/  ULOP3.LUT UR41, UR41, 0x3, URZ, 0xc0, !UPT ;  /* 0x0000000329297892 */ /* 0x000fe4000f8ec03f */
[----:B------:R-:W-:-:S04]  /*67e0*/  USEL UR4, URZ, 0x1, !UP0 ;  /* 0x000000013f047887 */ /* 0x000fc8000c000000 */
[----:B------:R-:W-:Y:S01]  /*67f0*/  ULOP3.LUT UR40, UR4, UR40, UR5, 0x96, !UPT ;  /* 0x0000002804287292 */ /* 0x000fe2000f8e9605 */
[----:B------:R-:W-:Y:S11]  /*6800*/  @P0 BRA `(.L_x_162) ;  /* 0xffffffac001c0947 */ /* 0x000ff6000383ffff */
[----:B------:R-:W-:Y:S05]  /*6810*/  EXIT ;  /* 0x000000000000794d */ /* 0x000fea0003800000 */
.L_x_7:
        /* <DEDUP_REMOVED lines=26> */
.L_x_164:
[----:B------:R-:W0:Y:S01]  /*69c0*/  LDC.64 R28, c[0x0][0x640] ;  /* 0x00019000ff1c7b82 */ /* 0x000e220000000a00 */
[-CC-:B------:R-:W-:Y:S01]  /*69d0*/  SHF.R.U64 R21, R14, R6.reuse, R15.reuse ;  /* 0x000000060e157219 */ /* 0x180fe2000000120f */
[----:B------:R-:W-:Y:S01]  /*69e0*/  IMAD.MOV.U32 R30, RZ, RZ, 0x1 ;  /* 0x00000001ff1e7424 */ /* 0x000fe200078e00ff */
[----:B------:R-:W-:Y:S02]  /*69f0*/  SHF.R.U32.HI R6, RZ, R6, R15 ;  /* 0x00000006ff067219 */ /* 0x000fe4000001160f */
[----:B------:R-:W-:-:S03]  /*6a00*/  IADD3 R13, P0, RZ, -R21, RZ ;  /* 0x80000015ff0d7210 */ /* 0x000fc60007f1e0ff */
[----:B------:R-:W1:Y:S02]  /*6a10*/  LDC R12, c[0x0][0x618] ;  /* 0x00018600ff0c7b82 */ /* 0x000e640000000800 */
[----:B------:R-:W-:-:S04]  /*6a20*/  IMAD.X R9, RZ, RZ, ~R6, P0 ;  /* 0x000000ffff097224 */ /* 0x000fc800000e0e06 */
[-C--:B------:R-:W-:Y:S02]  /*6a30*/  IMAD R6, R9, R24.reuse, RZ ;  /* 0x0000001809067224 */ /* 0x080fe400078e02ff */
[----:B------:R-:W2:Y:S01]  /*6a40*/  LDC R14, c[0x0][0x608] ;  /* 0x00018200ff0e7b82 */ /* 0x000ea20000000800 */
[----:B------:R-:W-:-:S04]  /*6a50*/  IMAD.WIDE.U32 R8, R13, R24, R16 ;  /* 0x000000180d087225 */ /* 0x000fc800078e0010 */
[----:B------:R-:W-:-:S03]  /*6a60*/  IMAD R13, R13, R25, R6 ;  /* 0x000000190d0d7224 */ /* 0x000fc600078e0206 */
[----:B------:R-:W3:Y:S01]  /*6a70*/  LDC R27, c[0x0][0x658] ;  /* 0x00019600ff1b7b82 */ /* 0x000ee20000000800 */
[----:B------:R-:W-:Y:S01]  /*6a80*/  IMAD.IADD R9, R9, 0x1, R13 ;  /* 0x0000000109097824 */ /* 0x000fe200078e020d */
[----:B0-----:R-:W-:-:S04]  /*6a90*/  ISETP.NE.U32.AND P0, PT, R28, RZ, PT ;  /* 0x000000ff1c00720c */ /* 0x001fc80003f05070 */
[----:B------:R-:W-:Y:S02]  /*6aa0*/  ISETP.NE.AND.EX P0, PT, R29, RZ, PT, P0 ;  /* 0x000000ff1d00720c */ /* 0x000fe40003f05300 */
[----:B------:R-:W0:Y:S01]  /*6ab0*/  LDC R22, c[0x0][0x600] ;  /* 0x00018000ff167b82 */ /* 0x000e220000000800 */
[-CC-:B-1----:R-:W-:Y:S01]  /*6ac0*/  SHF.R.U64 R10, R8, R12.reuse, R9.reuse ;  /* 0x0000000c080a7219 */ /* 0x182fe20000001209 */
[----:B------:R-:W-:Y:S01]  /*6ad0*/  IMAD.MOV.U32 R8, RZ, RZ, -0x1 ;  /* 0xffffffffff087424 */ /* 0x000fe200078e00ff */
[----:B------:R-:W-:-:S05]  /*6ae0*/  SHF.R.U32.HI R9, RZ, R12, R9 ;  /* 0x0000000cff097219 */ /* 0x000fca0000011609 */
[----:B------:R-:W1:Y:S01]  /*6af0*/  LDC R24, c[0x0][0x648] ;  /* 0x00019200ff187b82 */ /* 0x000e620000000800 */
[-CC-:B--2---:R-:W-:Y:S02]  /*6b00*/  SHF.R.U64 R23, R10, R14.reuse, R9.reuse ;  /* 0x0000000e0a177219 */ /* 0x184fe40000001209 */
[----:B------:R-:W-:-:S05]  /*6b10*/  SHF.R.U32.HI R6, RZ, R14, R9 ;  /* 0x0000000eff067219 */ /* 0x000fca0000011609 */
[----:B------:R-:W2:Y:S01]  /*6b20*/  LDC R26, c[0x0][0x638] ;  /* 0x00018e00ff1a7b82 */ /* 0x000ea20000000800 */
[-C--:B---3--:R-:W-:Y:S02]  /*6b30*/  SHF.L.U32 R8, R8, R27.reuse, RZ ;  /* 0x0000001b08087219 */ /* 0x088fe400000006ff */
[-CC-:B------:R-:W-:Y:S02]  /*6b40*/  SHF.R.U64 R25, R23, R27.reuse, R6.reuse ;  /* 0x0000001b17197219 */ /* 0x180fe40000001206 */
[----:B------:R-:W-:Y:S02]  /*6b50*/  LOP3.LUT R32, RZ, R8, RZ, 0x33, !PT ;  /* 0x00000008ff207212 */ /* 0x000fe400078e33ff */
[----:B------:R-:W-:Y:S01]  /*6b60*/  SHF.R.U32.HI R9, RZ, R27, R6 ;  /* 0x0000001bff097219 */ /* 0x000fe20000011606 */
[----:B------:R-:W3:Y:S01]  /*6b70*/  LDC R31, c[0x0][0x610] ;  /* 0x00018400ff1f7b82 */ /* 0x000ee20000000800 */
[----:B------:R-:W-:Y:S01]  /*6b80*/  IMAD.MOV.U32 R8, RZ, RZ, R25 ;  /* 0x000000ffff087224 */ /* 0x000fe200078e0019 */
[----:B------:R-:W-:Y:S06]  /*6b90*/  @!P0 BRA `(.L_x_165) ;  /* 0x0000000000288947 */ /* 0x000fec0003800000 */
        /* <DEDUP_REMOVED lines=10> */
.L_x_165:
[----:B------:R-:W-:Y:S02]  /*6c40*/  ISETP.NE.AND P0, PT, R2, 0x1, PT ;  /* 0x000000010200780c */ /* 0x000fe40003f05270 */
[----:B-1----:R-:W-:Y:S01]  /*6c50*/  SHF.R.U64 R6, R8, R24, R9 ;  /* 0x0000001808067219 */ /* 0x002fe20000001209 */
[----:B0-----:R-:W-:Y:S01]  /*6c60*/  VIADD R9, R22, 0xffffffff ;  /* 0xffffffff16097836 */ /* 0x001fe20000000000 */
[----:B------:R-:W-:Y:S02]  /*6c70*/  SHF.L.U32 R30, R30, R27, RZ ;  /* 0x0000001b1e1e7219 */ /* 0x000fe400000006ff */
[----:B------:R-:W-:Y:S01]  /*6c80*/  LOP3.LUT R5, R23, R32, RZ, 0xc0, !PT ;  /* 0x0000002017057212 */ /* 0x000fe200078ec0ff */
[----:B------:R-:W-:-:S04]  /*6c90*/  IMAD.MOV R8, RZ, RZ, -R6 ;  /* 0x000000ffff087224 */ /* 0x000fc800078e0a06 */
[----:B------:R-:W-:Y:S01]  /*6ca0*/  IMAD R6, R30, R6, R5 ;  /* 0x000000061e067224 */ /* 0x000fe200078e0205 */
[----:B------:R-:W-:Y:S01]  /*6cb0*/  LOP3.LUT R5, R10, R9, RZ, 0xc0, !PT ;  /* 0x000000090a057212 */ /* 0x000fe200078ec0ff */
[----:B------:R-:W-:Y:S02]  /*6cc0*/  @P0 IMAD R3, R7, R20, R4 ;  /* 0x0000001407030224 */ /* 0x000fe400078e0204 */
[----:B--2---:R-:W-:Y:S02]  /*6cd0*/  IMAD R4, R8, R26, R25 ;  /* 0x0000001a08047224 */ /* 0x004fe400078e0219 */
[----:B---3--:R-:W-:Y:S02]  /*6ce0*/  IMAD R3, R6, R31, R3 ;  /* 0x0000001f06037224 */ /* 0x008fe400078e0203 */
[----:B------:R-:W-:Y:S02]  /*6cf0*/  IMAD R4, R4, R22, R5 ;  /* 0x0000001604047224 */ /* 0x000fe400078e0205 */
[----:B------:R-:W-:-:S02]  /*6d00*/  IMAD.MOV.U32 R8, RZ, RZ, 0x1 ;  /* 0x00000001ff087424 */ /* 0x000fc400078e00ff */
[----:B------:R-:W-:Y:S01]  /*6d10*/  IMAD.MOV.U32 R6, RZ, RZ, R21 ;  /* 0x000000ffff067224 */ /* 0x000fe200078e0015 */
[----:B------:R-:W-:Y:S02]  /*6d20*/  SEL R19, R4, R3, !P0 ;  /* 0x0000000304137207 */ /* 0x000fe40004000000 */
[----:B------:R-:W-:-:S07]  /*6d30*/  SEL R13, R3, R4, !P0 ;  /* 0x00000004030d7207 */ /* 0x000fce0004000000 */
.L_x_163:
[----:B------:R-:W-:-:S08]  /*6d40*/  NOP ;  /* 0x0000000000007918 */ /* 0x000fd00000000000 */
[----:B------:R-:W0:-:S00]  /*6d50*/  USETMAXREG.DEALLOC.CTAPOOL 0x28 ;  /* 0x00000028000079c8 */ /* 0x000e0000080e0500 */
[----:B0-----:R-:W-:-:S13]  /*6d60*/  ISETP.NE.AND P0, PT, R0, RZ, PT ;  /* 0x000000ff0000720c */ /* 0x001fda0003f05270 */
[----:B------:R-:W-:Y:S05]  /*6d70*/  @P0 EXIT ;  /* 0x000000000000094d */ /* 0x000fea0003800000 */
[----:B------:R-:W-:Y:S01]  /*6d80*/  LOP3.LUT P0, RZ, R8, 0xff, RZ, 0xc0, !PT ;  /* 0x000000ff08ff7812 */ /* 0x000fe2000780c0ff */
[----:B------:R-:W-:Y:S02]  /*6d90*/  IMAD.MOV.U32 R10, RZ, RZ, 0x1 ;  /* 0x00000001ff0a7424 */ /* 0x000fe400078e00ff */
[----:B------:R-:W-:-:S10]  /*6da0*/  IMAD.MOV.U32 R9, RZ, RZ, RZ ;  /* 0x000000ffff097224 */ /* 0x000fd400078e00ff */
[----:B------:R-:W-:Y:S05]  /*6db0*/  @!P0 BRA `(.L_x_166) ;  /* 0x0000000c006c8947 */ /* 0x000fea0003800000 */
[----:B------:R-:W0:Y:S01]  /*6dc0*/  LDC R0, c[0x0][0x28c] ;  /* 0x0000a300ff007b82 */ /* 0x000e220000000800 */
[----:B------:R-:W-:Y:S01]  /*6dd0*/  UMOV UR10, 0x1 ;  /* 0x00000001000a7882 */ /* 0x000fe20000000000 */
[----:B------:R-:W-:Y:S01]  /*6de0*/  ULDC UR5, c[0x0][0x658] ;  /* 0x0001960000057ab9 */ /* 0x000fe20000000800 */
[----:B------:R-:W-:Y:S01]  /*6df0*/  UMOV UR7, 0xffffffff ;  /* 0xffffffff00077882 */ /* 0x000fe20000000000 */
[----:B------:R-:W-:Y:S01]  /*6e00*/  BSSY B0, `(.L_x_166) ;  /* 0x00000d6000007945 */ /* 0x000fe20003800000 */
[----:B------:R-:W-:Y:S01]  /*6e10*/  USHF.L.U32 UR7, UR7, UR5, URZ ;  /* 0x0000000507077299 */ /* 0x000fe2000800063f */
[----:B------:R-:W-:Y:S01]  /*6e20*/  LOP3.LUT R12, R18, 0x2, RZ, 0xfc, !PT ;  /* 0x00000002120c7812 */ /* 0x000fe200078efcff */
[----:B------:R-:W-:Y:S01]  /*6e30*/  IMAD.MOV.U32 R10, RZ, RZ, 0x1 ;  /* 0x00000001ff0a7424 */ /* 0x000fe200078e00ff */
[----:B------:R-:W1:Y:S01]  /*6e40*/  S2UR UR9, SR_CgaCtaId ;  /* 0x00000000000979c3 */ /* 0x000e620000008800 */
[----:B------:R-:W-:Y:S01]  /*6e50*/  IMAD.MOV.U32 R9, RZ, RZ, RZ ;  /* 0x000000ffff097224 */ /* 0x000fe200078e00ff */
[----:B------:R-:W-:Y:S01]  /*6e60*/  ULDC UR4, c[0x0][0x600] ;  /* 0x0001800000047ab9 */ /* 0x000fe20000000800 */
[----:B------:R-:W-:Y:S01]  /*6e70*/  UMOV UR14, 0x5 ;  /* 0x00000005000e7882 */ /* 0x000fe20000000000 */
[----:B------:R-:W-:-:S02]  /*6e80*/  UIADD3 UR4, UR4, -0x1, URZ ;  /* 0xffffffff04047890 */ /* 0x000fc4000fffe03f */
[----:B------:R-:W-:Y:S02]  /*6e90*/  USHF.L.U32 UR5, UR10, UR5, URZ ;  /* 0x000000050a057299 */ /* 0x000fe4000800063f */
[----:B------:R-:W-:Y:S01]  /*6ea0*/  ULOP3.LUT UR7, URZ, UR7, URZ, 0x33, !UPT ;  /* 0x000000073f077292 */ /* 0x000fe2000f8e333f */
[----:B------:R-:W-:Y:S01]  /*6eb0*/  ULDC.64 UR24, c[0x0][0x198] ;  /* 0x0000660000187ab9 */ /* 0x000fe20000000a00 */
[----:B0-----:R-:W-:-:S05]  /*6ec0*/  VIADD R0, R0, 0x3f ;  /* 0x0000003f00007836 */ /* 0x001fca0000000000 */
[----:B------:R-:W-:Y:S01]  /*6ed0*/  SHF.R.S32.HI R3, RZ, 0x1f, R0 ;  /* 0x0000001fff037819 */ /* 0x000fe20000011400 */
[----:B-1----:R-:W-:-:S03]  /*6ee0*/  ULOP3.LUT UR8, UR9, 0x1, URZ, 0xc0, !UPT ;  /* 0x0000000109087892 */ /* 0x002fc6000f8ec03f */
[----:B------:R-:W-:Y:S01]  /*6ef0*/  LEA.HI R3, R3, R0, RZ, 0x6 ;  /* 0x0000000003037211 */ /* 0x000fe200078f30ff */
[----:B------:R-:W-:Y:S01]  /*6f00*/  USHF.R.U32.HI UR26, URZ, 0x1, UR9 ;  /* 0x000000013f1a7899 */ /* 0x000fe20008011609 */
[----:B------:R-:W-:Y:S01]  /*6f10*/  IMAD.MOV.U32 R0, RZ, RZ, 0x1 ;  /* 0x00000001ff007424 */ /* 0x000fe200078e00ff */
[----:B------:R-:W-:Y:S01]  /*6f20*/  USHF.L.U32 UR6, UR9, 0x6, URZ ;  /* 0x0000000609067899 */ /* 0x000fe2000800063f */
[--C-:B------:R-:W-:Y:S01]  /*6f30*/  SHF.R.S32.HI R8, RZ, 0x6, R3.reuse ;  /* 0x00000006ff087819 */ /* 0x100fe20000011403 */
[----:B------:R-:W-:Y:S02]  /*6f40*/  USHF.L.U32 UR27, UR9, 0xc, URZ ;  /* 0x0000000c091b7899 */ /* 0x000fe4000800063f */
[----:B------:R-:W-:Y:S01]  /*6f50*/  ULOP3.LUT UR9, UR9, 0xfffffffe, URZ, 0xc0, !UPT ;  /* 0xfffffffe09097892 */ /* 0x000fe2000f8ec03f */
[----:B------:R-:W-:Y:S01]  /*6f60*/  PRMT R3, R0, 0x7610, R3 ;  /* 0x0000761000037816 */ /* 0x000fe20000000003 */
[----:B------:R-:W-:Y:S01]  /*6f70*/  UISETP.GT.U32.AND UP0, UPT, UR8, 0xffff, UPT ;  /* 0x0000ffff0800788c */ /* 0x000fe2000bf04070 */
[----:B------:R-:W-:Y:S01]  /*6f80*/  VIADD R0, R8, 0x1 ;  /* 0x0000000108007836 */ /* 0x000fe20000000000 */
[----:B------:R-:W-:-:S02]  /*6f90*/  USHF.L.U32 UR13, UR10, UR9, URZ ;  /* 0x000000090a0d7299 */ /* 0x000fc4000800063f */
[----:B------:R-:W-:Y:S02]  /*6fa0*/  ULOP3.LUT UR9, UR9, 0x1, URZ, 0xfc, !UPT ;  /* 0x0000000109097892 */ /* 0x000fe4000f8efc3f */
[----:B------:R-:W-:Y:S02]  /*6fb0*/  USEL UR8, UR8, 0xffff, !UP0 ;  /* 0x0000ffff08087887 */ /* 0x000fe4000c000000 */
[----:B------:R-:W-:Y:S02]  /*6fc0*/  USHF.L.U32 UR9, UR10, UR9, URZ ;  /* 0x000000090a097299 */ /* 0x000fe4000800063f */
[----:B------:R-:W-:Y:S02]  /*6fd0*/  ULOP3.LUT UR8, UR8, 0xffff, URZ, 0xc0, !UPT ;  /* 0x0000ffff08087892 */ /* 0x000fe4000f8ec03f */
[----:B------:R-:W-:Y:S02]  /*6fe0*/  ULOP3.LUT UR6, UR6, 0x40, URZ, 0xc0, !UPT ;  /* 0x0000004006067892 */ /* 0x000fe4000f8ec03f */
[----:B------:R-:W-:-:S02]  /*6ff0*/  ULOP3.LUT UR13, UR13, UR9, URZ, 0xfc, !UPT ;  /* 0x000000090d0d7292 */ /* 0x000fc4000f8efc3f */
[----:B------:R-:W-:-:S12]  /*7000*/  USHF.L.U32 UR14, UR14, UR8, URZ ;  /* 0x000000080e0e7299 */ /* 0x000fd8000800063f */
.L_x_177:
[----:B------:R-:W-:-:S03]  /*7010*/  UMOV UR8, 0xffffffff ;  /* 0xffffffff00087882 */ /* 0x000fc60000000000 */
[----:B------:R-:W-:Y:S05]  /*7020*/  BRA.DIV UR8, `(.L_x_167) ;  /* 0x0000000e08b87947 */ /* 0x000fea000b800000 */
[----:B------:R-:W-:-:S13]  /*7030*/  ELECT P6, URZ, PT ;  /* 0x00000000003f782f */ /* 0x000fda00038c0000 */
.L_x_188:
[----:B------:R-:W0:Y:S01]  /*7040*/  LDC R4, c[0x0][0x28c] ;  /* 0x0000a300ff047b82 */ /* 0x000e220000000800 */
[----:B------:R-:W-:Y:S01]  /*7050*/  BSSY B1, `(.L_x_168) ;  /* 0x000003d000017945 */ /* 0x000fe20003800000 */
[----:B0-----:R-:W-:-:S13]  /*7060*/  ISETP.LT.OR P6, PT, R4, 0x1, !P6 ;  /* 0x000000010400780c */ /* 0x001fda00077c1670 */
[----:B------:R-:W-:Y:S05]  /*7070*/  @P6 BRA `(.L_x_169) ;  /* 0x0000000000e86947 */ /* 0x000fea0003800000 */
[----:B------:R-:W-:Y:S01]  /*7080*/  LEA R13, R13, UR26, 0x1 ;  /* 0x0000001a0d0d7c11 */ /* 0x000fe2000f8e08ff */
[----:B------:R-:W-:Y:S01]  /*7090*/  IMAD.MOV.U32 R21, RZ, RZ, RZ ;  /* 0x000000ffff157224 */ /* 0x000fe200078e00ff */
[----:B------:R-:W-:Y:S01]  /*70a0*/  LEA R19, R19, UR6, 0x7 ;  /* 0x0000000613137c11 */ /* 0x000fe2000f8e38ff */
[----:B------:R-:W-:Y:S02]  /*70b0*/  IMAD.MOV.U32 R4, RZ, RZ, R0 ;  /* 0x000000ffff047224 */ /* 0x000fe400078e0000 */
[----:B------:R-:W-:Y:S02]  /*70c0*/  IMAD.MOV.U32 R5, RZ, RZ, R10 ;  /* 0x000000ffff057224 */ /* 0x000fe400078e000a */
[----:B------:R-:W-:Y:S02]  /*70d0*/  IMAD.MOV.U32 R7, RZ, RZ, R9 ;  /* 0x000000ffff077224 */ /* 0x000fe400078e0009 */
[----:B------:R-:W-:-:S07]  /*70e0*/  IMAD.SHL.U32 R15, R13, 0x40, RZ ;  /* 0x000000400d0f7824 */ /* 0x000fce00078e00ff */
.L_x_172:
[----:B------:R-:W0:Y:S01]  /*70f0*/  S2R R14, SR_CgaCtaId ;  /* 0x00000000000e7919 */ /* 0x000e220000008800 */
[----:B------:R-:W-:Y:S02]  /*7100*/  MOV R13, 0x400 ;  /* 0x00000400000d7802 */ /* 0x000fe40000000f00 */
[----:B------:R-:W-:Y:S02]  /*7110*/  ISETP.NE.AND P1, PT, R11, RZ, PT ;  /* 0x000000ff0b00720c */ /* 0x000fe40003f25270 */
[----:B0-----:R-:W-:Y:S02]  /*7120*/  LEA R22, R14, R13, 0x18 ;  /* 0x0000000d0e167211 */ /* 0x001fe400078ec0ff */
[----:B------:R-:W-:-:S09]  /*7130*/  SHF.L.U32 R13, R5, 0x1f, RZ ;  /* 0x0000001f050d7819 */ /* 0x000fd200000006ff */
[----:B------:R-:W0:Y:S01]  /*7140*/  @!P1 LDC R14, c[0x0][0x500] ;  /* 0x00014000ff0e9b82 */ /* 0x000e220000000800 */
[----:B------:R-:W-:-:S04]  /*7150*/  IMAD R20, R7, 0x8, R22 ;  /* 0x0000000807147824 */ /* 0x000fc800078e0216 */
[----:B------:R-:W1:Y:S02]  /*7160*/  SYNCS.PHASECHK.TRANS64.TRYWAIT P0, [R20+URZ+0x20], R13 ;  /* 0x0000200d140075a7 */ /* 0x000e64000800017f */
[----:B-1----:R-:W-:Y:S05]  /*7170*/  @!P0 BRA `(.L_x_170) ;  /* 0x0000000c00848947 */ /* 0x002fea0003800000 */
.L_x_189:
[----:B-1----:R-:W-:Y:S01]  /*7180*/  PRMT R13, R12, 0x9910, RZ ;  /* 0x000099100c0d7816 */ /* 0x002fe200000000ff */
[----:B0-----:R0:W-:Y:S03]  /*7190*/  @!P1 SYNCS.ARRIVE.TRANS64 RZ, [R20+URZ], R14 ;  /* 0x0000000e14ff99a7 */ /* 0x0011e6000800003f */
[----:B------:R-:W-:-:S13]  /*71a0*/  ISETP.NE.AND P0, PT, R13, 0x2, PT ;  /* 0x000000020d00780c */ /* 0x000fda0003f05270 */
[----:B0-----:R-:W-:Y:S05]  /*71b0*/  @P0 BRA `(.L_x_171) ;  /* 0x0000000000040947 */ /* 0x001fea0003800000 */
[----:B------:R-:W-:Y:S01]  /*71c0*/  BPT.TRAP 0x1 ;  /* 0x000000040000795c */ /* 0x000fe20000300000 */
.L_x_171:
[----:B------:R-:W-:Y:S01]  /*71d0*/  R2UR UR8, R7 ;  /* 0x00000000070872ca */ /* 0x000fe200000e0000 */
[----:B------:R-:W-:Y:S01]  /*71e0*/  VIADD R4, R4, 0xffffffff ;  /* 0xffffffff04047836 */ /* 0x000fe20000000000 */
[----:B------:R-:W-:Y:S01]  /*71f0*/  R2UR UR15, R22 ;  /* 0x00000000160f72ca */ /* 0x000fe200000e0000 */
[----:B------:R-:W-:Y:S01]  /*7200*/  UIADD3 UR16, UP0, UR24, 0xf0, URZ ;  /* 0x000000f018107890 */ /* 0x000fe2000ff1e03f */
[----:B------:R-:W-:Y:S01]  /*7210*/  R2UR UR22, R15 ;  /* 0x000000000f1672ca */ /* 0x000fe200000e0000 */
[----:B------:R-:W-:Y:S01]  /*7220*/  UIADD3 UR30, UP1, UR24, 0x1f0, URZ ;  /* 0x000001f0181e7890 */ /* 0x000fe2000ff3e03f */
[----:B------:R-:W-:Y:S01]  /*7230*/  R2UR UR9, R20 ;  /* 0x00000000140972ca */ /* 0x000fe200000e0000 */
[----:B------:R-:W-:Y:S01]  /*7240*/  UIADD3.X UR17, URZ, UR25, URZ, UP0, !UPT ;  /* 0x000000193f117290 */ /* 0x000fe200087fe43f */
[----:B------:R-:W-:Y:S01]  /*7250*/  R2UR UR10, R21 ;  /* 0x00000000150a72ca */ /* 0x000fe200000e0000 */
[----:B------:R-:W-:Y:S01]  /*7260*/  VIADD R7, R7, 0x1 ;  /* 0x0000000107077836 */ /* 0x000fe20000000000 */
[----:B------:R-:W-:Y:S01]  /*7270*/  R2UR UR12, R6 ;  /* 0x00000000060c72ca */ /* 0x000fe200000e0000 */
[----:B------:R-:W-:Y:S01]  /*7280*/  UPRMT UR28, URZ, 0x5410, UR13 ;  /* 0x000054103f1c7896 */ /* 0x000fe2000800000d */
[----:B------:R-:W-:Y:S01]  /*7290*/  R2UR UR23, R19 ;  /* 0x00000000131772ca */ /* 0x000fe200000e0000 */
[----:B------:R-:W-:Y:S01]  /*72a0*/  USHF.L.U32 UR8, UR8, 0xd, URZ ;  /* 0x0000000d08087899 */ /* 0x000fe2000800063f */
[----:B------:R-:W-:Y:S01]  /*72b0*/  ISETP.GT.AND P1, PT, R4, 0x1, PT ;  /* 0x000000010400780c */ /* 0x000fe20003f24270 */
[----:B------:R-:W-:Y:S01]  /*72c0*/  UIADD3.X UR31, URZ, UR25, URZ, UP1, !UPT ;  /* 0x000000193f1f7290 */ /* 0x000fe20008ffe43f */
[----:B------:R-:W-:Y:S01]  /*72d0*/  ISETP.NE.AND P0, PT, R7, 0x4, PT ;  /* 0x000000040700780c */ /* 0x000fe20003f05270 */
[----:B------:R-:W-:Y:S01]  /*72e0*/  ULEA UR11, UR26, UR8, 0xc ;  /* 0x000000081a0b7291 */ /* 0x000fe2000f8e603f */
[----:B------:R-:W-:Y:S01]  /*72f0*/  VIADD R21, R21, 0x40 ;  /* 0x0000004015157836 */ /* 0x000fe20000000000 */
[----:B------:R-:W-:Y:S01]  /*7300*/  ULOP3.LUT UR8, UR8, 0x1000, UR27, 0xf8, !UPT ;  /* 0x0000100008087892 */ /* 0x000fe2000f8ef81b */
[----:B------:R-:W-:Y:S01]  /*7310*/  SEL R14, RZ, 0x1, P0 ;  /* 0x00000001ff0e7807 */ /* 0x000fe20000000000 */
[----:B------:R-:W-:Y:S01]  /*7320*/  ULEA UR11, UR11, UR15, 0x1 ;  /* 0x0000000f0b0b7291 */ /* 0x000fe2000f8e083f */
[----:B------:R-:W-:Y:S01]  /*7330*/  SEL R7, R7, RZ, P0 ;  /* 0x000000ff07077207 */ /* 0x000fe20000000000 */
[----:B------:R-:W-:Y:S01]  /*7340*/  ULEA UR8, UR8, UR15, 0x1 ;  /* 0x0000000f08087291 */ /* 0x000fe2000f8e083f */
[----:B------:R-:W-:Y:S01]  /*7350*/  LOP3.LUT R5, R5, R14, RZ, 0x3c, !PT ;  /* 0x0000000e05057212 */ /* 0x000fe200078e3cff */
[----:B------:R-:W-:-:S02]  /*7360*/  UIADD3 UR20, UR11, 0x100, URZ ;  /* 0x000001000b147890 */ /* 0x000fc4000fffe03f */
[----:B------:R-:W-:Y:S02]  /*7370*/  UPRMT UR15, URZ, 0x5410, UR14 ;  /* 0x000054103f0f7896 */ /* 0x000fe4000800000e */
[----:B------:R-:W-:Y:S01]  /*7380*/  UIADD3 UR21, UR8, 0x10100, URZ ;  /* 0x0001010008157890 */ /* 0x000fe2000fffe03f */
[----:B------:R-:W-:Y:S01]  /*7390*/  UMOV UR18, 0x0 ;  /* 0x0000000000127882 */ /* 0x000fe20000000000 */
[----:B------:R-:W-:Y:S01]  /*73a0*/  UMOV UR19, 0x10000000 ;  /* 0x1000000000137882 */ /* 0x000fe20000000000 */
[----:B------:R-:W-:Y:S01]  /*73b0*/  UMOV UR11, UR22 ;  /* 0x00000016000b7c82 */ /* 0x000fe20008000000 */
[----:B------:R-:W-:-:S03]  /*73c0*/  UMOV UR8, UR20 ;  /* 0x0000001400087c82 */ /* 0x000fc60008000000 */
[----:B------:R0:W-:Y:S02]  /*73d0*/  UTMALDG.3D.MULTICAST [UR8], [UR16], UR15, desc[UR18] ;  /* 0x00001208100073b4 */ /* 0x0001e4000801180f */
[----:B0-----:R-:W-:Y:S01]  /*73e0*/  UMOV UR8, UR21 ;  /* 0x0000001500087c82 */ /* 0x001fe20008000000 */
[----:B------:R-:W-:Y:S02]  /*73f0*/  UMOV UR11, UR23 ;  /* 0x00000017000b7c82 */ /* 0x000fe40008000000 */
[----:B------:R0:W-:Y:S02]  /*7400*/  UTMALDG.3D.MULTICAST [UR8], [UR30], UR28, desc[UR18] ;  /* 0x000012081e0073b4 */ /* 0x0001e4000801181c */
[----:B0-----:R-:W-:Y:S05]  /*7410*/  @P1 BRA `(.L_x_172) ;  /* 0xfffffffc00341947 */ /* 0x001fea000383ffff */
.L_x_169:
[----:B------:R-:W-:Y:S05]  /*7420*/  BSYNC B1 ;  /* 0x0000000000017941 */ /* 0x000fea0003800000 */
.L_x_168:
[----:B------:R-:W-:Y:S01]  /*7430*/  LOP3.LUT P1, RZ, R3, 0xff, RZ, 0xc0, !PT ;  /* 0x000000ff03ff7812 */ /* 0x000fe2000782c0ff */
[----:B------:R-:W-:Y:S01]  /*7440*/  IMAD.IADD R9, R8, 0x1, R9 ;  /* 0x0000000108097824 */ /* 0x000fe200078e0209 */
[----:B------:R-:W-:Y:S01]  /*7450*/  IADD3 R16, P2, R16, UR36, RZ ;  /* 0x0000002410107c10 */ /* 0x000fe2000ff5e0ff */
[----:B------:R-:W-:Y:S01]  /*7460*/  ULDC.64 UR8, c[0x0][0x650] ;  /* 0x0001940000087ab9 */ /* 0x000fe20000000a00 */
[----:B------:R-:W-:Y:S01]  /*7470*/  BSSY B1, `(.L_x_173) ;  /* 0x000006c000017945 */ /* 0x000fe20003800000 */
[----:B------:R-:W-:Y:S01]  /*7480*/  IMAD.MOV.U32 R13, RZ, RZ, -0x1 ;  /* 0xffffffffff0d7424 */ /* 0x000fe200078e00ff */
[----:B------:R-:W-:Y:S01]  /*7490*/  SHF.R.U32.HI R3, RZ, 0x2, R9 ;  /* 0x00000002ff037819 */ /* 0x000fe20000011609 */
[----:B------:R-:W-:Y:S01]  /*74a0*/  IMAD.MOV.U32 R19, RZ, RZ, -0x1 ;  /* 0xffffffffff137424 */ /* 0x000fe200078e00ff */
[----:B------:R-:W-:Y:S01]  /*74b0*/  ISETP.GT.U32.AND P0, PT, R9, 0x3, PT ;  /* 0x000000030900780c */ /* 0x000fe20003f04070 */
[----:B------:R-:W-:Y:S01]  /*74c0*/  IMAD.MOV.U32 R6, RZ, RZ, -0x1 ;  /* 0xffffffffff067424 */ /* 0x000fe200078e00ff */
[----:B------:R-:W-:-:S02]  /*74d0*/  LOP3.LUT R3, R3, 0x1, RZ, 0xc0, !PT ;  /* 0x0000000103037812 */ /* 0x000fc400078ec0ff */
[----:B------:R-:W-:Y:S01]  /*74e0*/  ISETP.LT.U32.AND P0, PT, R8, 0x4, P0 ;  /* 0x000000040800780c */ /* 0x000fe20000701070 */
[----:B------:R-:W0:Y:S01]  /*74f0*/  @P1 S2R R5, SR_CgaCtaId ;  /* 0x0000000000051919 */ /* 0x000e220000008800 */
[----:B------:R-:W-:Y:S02]  /*7500*/  @P1 MOV R4, 0x400 ;  /* 0x0000040000041802 */ /* 0x000fe40000000f00 */
[----:B------:R-:W-:Y:S02]  /*7510*/  IADD3.X R17, R17, UR42, RZ, P2, !PT ;  /* 0x0000002a11117c10 */ /* 0x000fe400097fe4ff */
[----:B------:R-:W-:Y:S02]  /*7520*/  ISETP.GE.U32.AND P2, PT, R16, UR8, PT ;  /* 0x0000000810007c0c */ /* 0x000fe4000bf46070 */
[----:B------:R-:W-:Y:S02]  /*7530*/  LOP3.LUT R9, R9, 0x3, RZ, 0xc0, !PT ;  /* 0x0000000309097812 */ /* 0x000fe400078ec0ff */
[----:B0-----:R-:W-:-:S04]  /*7540*/  @P1 LEA R4, R5, R4, 0x18 ;  /* 0x0000000405041211 */ /* 0x001fc800078ec0ff */
[----:B------:R0:W-:Y:S01]  /*7550*/  @P1 SYNCS.ARRIVE.TRANS64.A1T0 RZ, [R4+URZ+0x58], RZ ;  /* 0x000058ff04ff19a7 */ /* 0x0001e2000810003f */
[----:B------:R-:W-:Y:S02]  /*7560*/  ISETP.NE.U32.AND P1, PT, R3, 0x1, PT ;  /* 0x000000010300780c */ /* 0x000fe40003f25070 */
[----:B------:R-:W-:Y:S02]  /*7570*/  SEL R3, RZ, 0x1, !P0 ;  /* 0x00000001ff037807 */ /* 0x000fe40004000000 */
[----:B------:R-:W-:Y:S02]  /*7580*/  ISETP.GE.U32.AND.EX P0, PT, R17, UR9, PT, P2 ;  /* 0x0000000911007c0c */ /* 0x000fe4000bf06120 */
[----:B------:R-:W-:-:S04]  /*7590*/  ISETP.GT.U32.AND P1, PT, R8, 0x3, !P1 ;  /* 0x000000030800780c */ /* 0x000fc80004f24070 */
[----:B0-----:R-:W-:-:S04]  /*75a0*/  SEL R4, RZ, 0x1, !P1 ;  /* 0x00000001ff047807 */ /* 0x001fc80004800000 */
[--C-:B------:R-:W-:Y:S02]  /*75b0*/  LOP3.LUT R10, R4, R10, R3.reuse, 0x96, !PT ;  /* 0x0000000a040a7212 */ /* 0x100fe400078e9603 */
[----:B------:R-:W-:Y:S02]  /*75c0*/  PRMT R4, RZ, 0x7610, R4 ;  /* 0x00007610ff047816 */ /* 0x000fe40000000004 */
[----:B------:R-:W-:Y:S01]  /*75d0*/  PRMT R3, RZ, 0x7610, R3 ;  /* 0x00007610ff037816 */ /* 0x000fe20000000003 */
[----:B------:R-:W-:Y:S06]  /*75e0*/  @P0 BRA `(.L_x_174) ;  /* 0x0000000400500947 */ /* 0x000fec0003800000 */
[----:B------:R-:W0:Y:S01]  /*75f0*/  S2R R15, SR_CTAID.X ;  /* 0x00000000000f7919 */ /* 0x000e220000002500 */
[----:B------:R-:W-:Y:S01]  /*7600*/  ULDC.64 UR8, c[0x0][0x628] ;  /* 0x00018a0000087ab9 */ /* 0x000fe20000000a00 */
[----:B------:R-:W1:Y:S01]  /*7610*/  LDC R20, c[0x0][0x144] ;  /* 0x00005100ff147b82 */ /* 0x000e620000000800 */
[----:B------:R-:W-:Y:S01]  /*7620*/  ISETP.NE.U32.AND P0, PT, RZ, UR8, PT ;  /* 0x00000008ff007c0c */ /* 0x000fe2000bf05070 */
[----:B------:R-:W2:Y:S01]  /*7630*/  S2R R13, SR_CTAID.Y ;  /* 0x00000000000d7919 */ /* 0x000ea20000002600 */
[----:B------:R-:W-:Y:S01]  /*7640*/  ULDC UR10, c[0x0][0x150] ;  /* 0x00005400000a7ab9 */ /* 0x000fe20000000800 */
[----:B------:R-:W-:Y:S01]  /*7650*/  ULDC UR11, c[0x0][0x630] ;  /* 0x00018c00000b7ab9 */ /* 0x000fe20000000800 */
[----:B------:R-:W-:Y:S01]  /*7660*/  ISETP.NE.AND.EX P0, PT, RZ, UR9, PT, P0 ;  /* 0x00000009ff007c0c */ /* 0x000fe2000bf05300 */
[----:B------:R-:W-:Y:S01]  /*7670*/  IMAD.MOV.U32 R4, RZ, RZ, R16 ;  /* 0x000000ffff047224 */ /* 0x000fe200078e0010 */
[----:B0-----:R-:W-:-:S05]  /*7680*/  I2FP.F32.U32 R5, R15 ;  /* 0x0000000f00057245 */ /* 0x001fca0000201000 */
[----:B------:R-:W-:Y:S01]  /*7690*/  FMUL R21, R5, UR10 ;  /* 0x0000000a05157c20 */ /* 0x000fe20008400000 */
[----:B------:R-:W-:-:S05]  /*76a0*/  IMAD.MOV.U32 R5, RZ, RZ, R17 ;  /* 0x000000ffff057224 */ /* 0x000fca00078e0011 */
[----:B--2---:R-:W-:Y:S05]  /*76b0*/  @!P0 BRA `(.L_x_175) ;  /* 0x0000000000288947 */ /* 0x004fea0003800000 */
[----:B------:R-:W-:Y:S02]  /*76c0*/  ULDC UR10, c[0x0][0x634] ;  /* 0x00018d00000a7ab9 */ /* 0x000fe40000000800 */
[----:B------:R-:W-:-:S05]  /*76d0*/  IADD3 R5, P0, R16, UR10, RZ ;  /* 0x0000000a10057c10 */ /* 0x000fca000ff1e0ff */
[----:B------:R-:W-:-:S04]  /*76e0*/  IMAD.X R19, RZ, RZ, R17, P0 ;  /* 0x000000ffff137224 */ /* 0x000fc800000e0611 */
[----:B------:R-:W-:-:S04]  /*76f0*/  IMAD.WIDE.U32 R6, R19, UR8, RZ ;  /* 0x0000000813067c25 */ /* 0x000fc8000f8e00ff */
[----:B------:R-:W-:-:S04]  /*7700*/  IMAD.WIDE.U32 R6, P0, R5, UR9, R6 ;  /* 0x0000000905067c25 */ /* 0x000fc8000f800006 */
[----:B------:R-:W-:-:S04]  /*7710*/  IMAD.WIDE.U32 R4, R5, UR8, RZ ;  /* 0x0000000805047c25 */ /* 0x000fc8000f8e00ff */
[----:B------:R-:W-:Y:S01]  /*7720*/  IMAD.MOV.U32 R4, RZ, RZ, R7 ;  /* 0x000000ffff047224 */ /* 0x000fe200078e0007 */
[----:B------:R-:W-:Y:S01]  /*7730*/  IADD3 RZ, P1, R5, R6, RZ ;  /* 0x0000000605ff7210 */ /* 0x000fe20007f3e0ff */
[----:B------:R-:W-:-:S04]  /*7740*/  IMAD.X R5, RZ, RZ, RZ, P0 ;  /* 0x000000ffff057224 */ /* 0x000fc800000e06ff */
[----:B------:R-:W-:-:S08]  /*7750*/  IMAD.WIDE.U32.X R4, R19, UR9, R4, P1 ;  /* 0x0000000913047c25 */ /* 0x000fd000088e0404 */
.L_x_175:
[--C-:B------:R-:W-:Y:S01]  /*7760*/  SHF.R.U64 R14, R4, UR11, R5.reuse ;  /* 0x0000000b040e7c19 */ /* 0x100fe20008001205 */
[----:B------:R-:W0:Y:S01]  /*7770*/  F2I.U32.TRUNC.NTZ R21, R21 ;  /* 0x0000001500157305 */ /* 0x000e22000020f000 */
[----:B------:R-:W-:Y:S01]  /*7780*/  SHF.R.U32.HI R4, RZ, UR11, R5 ;  /* 0x0000000bff047c19 */ /* 0x000fe20008011605 */
[----:B------:R-:W-:Y:S01]  /*7790*/  ULDC.64 UR8, c[0x0][0x620] ;  /* 0x0001880000087ab9 */ /* 0x000fe20000000a00 */
[----:B------:R-:W-:Y:S01]  /*77a0*/  IADD3 R7, P0, RZ, -R14, RZ ;  /* 0x8000000eff077210 */ /* 0x000fe20007f1e0ff */
[----:B------:R-:W-:Y:S01]  /*77b0*/  ULDC.64 UR10, c[0x0][0x640] ;  /* 0x00019000000a7ab9 */ /* 0x000fe20000000a00 */
[----:B------:R-:W2:Y:S03]  /*77c0*/  LDC R22, c[0x0][0x148] ;  /* 0x00005200ff167b82 */ /* 0x000ea60000000800 */
[----:B------:R-:W-:Y:S01]  /*77d0*/  IMAD.X R4, RZ, RZ, ~R4, P0 ;  /* 0x000000ffff047224 */ /* 0x000fe200000e0e04 */
[----:B------:R-:W-:-:S03]  /*77e0*/  ISETP.NE.U32.AND P0, PT, RZ, UR10, PT ;  /* 0x0000000aff007c0c */ /* 0x000fc6000bf05070 */
[----:B------:R-:W-:Y:S01]  /*77f0*/  IMAD R6, R4, UR8, RZ ;  /* 0x0000000804067c24 */ /* 0x000fe2000f8e02ff */
[----:B------:R-:W-:Y:S01]  /*7800*/  ISETP.NE.AND.EX P0, PT, RZ, UR11, PT, P0 ;  /* 0x0000000bff007c0c */ /* 0x000fe2000bf05300 */
[----:B------:R-:W-:Y:S01]  /*7810*/  IMAD.WIDE.U32 R4, R7, UR8, R16 ;  /* 0x0000000807047c25 */ /* 0x000fe2000f8e0010 */
[----:B------:R-:W-:-:S03]  /*7820*/  ULDC UR8, c[0x0][0x618] ;  /* 0x0001860000087ab9 */ /* 0x000fc60000000800 */
[----:B------:R-:W-:Y:S01]  /*7830*/  IMAD R7, R7, UR9, R6 ;  /* 0x0000000907077c24 */ /* 0x000fe2000f8e0206 */
[----:B------:R-:W-:Y:S01]  /*7840*/  ULDC UR9, c[0x0][0x154] ;  /* 0x0000550000097ab9 */ /* 0x000fe20000000800 */
[----:B0-----:R-:W-:Y:S02]  /*7850*/  IMAD.MOV R6, RZ, RZ, -R21 ;  /* 0x000000ffff067224 */ /* 0x001fe400078e0a15 */
[----:B------:R-:W-:Y:S02]  /*7860*/  IMAD.IADD R5, R5, 0x1, R7 ;  /* 0x0000000105057824 */ /* 0x000fe400078e0207 */
[----:B-1----:R-:W-:Y:S01]  /*7870*/  IMAD R15, R20, R6, R15 ;  /* 0x00000006140f7224 */ /* 0x002fe200078e020f */
[----:B------:R-:W-:Y:S02]  /*7880*/  I2FP.F32.U32 R6, R13 ;  /* 0x0000000d00067245 */ /* 0x000fe40000201000 */
[--C-:B------:R-:W-:Y:S02]  /*7890*/  SHF.R.U64 R19, R4, UR8, R5.reuse ;  /* 0x0000000804137c19 */ /* 0x100fe40008001205 */
[----:B------:R-:W-:Y:S01]  /*78a0*/  SHF.R.U32.HI R4, RZ, UR8, R5 ;  /* 0x00000008ff047c19 */ /* 0x000fe20008011605 */
[----:B------:R-:W-:Y:S01]  /*78b0*/  FMUL R6, R6, UR9 ;  /* 0x0000000906067c20 */ /* 0x000fe20008400000 */
[----:B------:R-:W-:-:S02]  /*78c0*/  ULDC UR8, c[0x0][0x608] ;  /* 0x0001820000087ab9 */ /* 0x000fc40000000800 */
[--C-:B------:R-:W-:Y:S01]  /*78d0*/  SHF.R.U64 R21, R19, UR8, R4.reuse ;  /* 0x0000000813157c19 */ /* 0x100fe20008001204 */
[----:B------:R0:W1:Y:S01]  /*78e0*/  F2I.U32.TRUNC.NTZ R24, R6 ;  /* 0x0000000600187305 */ /* 0x000062000020f000 */
[----:B------:R-:W-:Y:S01]  /*78f0*/  SHF.R.U32.HI R4, RZ, UR8, R4 ;  /* 0x00000008ff047c19 */ /* 0x000fe20008011604 */
[----:B------:R-:W-:-:S03]  /*7900*/  ULDC UR8, c[0x0][0x658] ;  /* 0x0001960000087ab9 */ /* 0x000fc60000000800 */
[--C-:B------:R-:W-:Y:S02]  /*7910*/  SHF.R.U64 R20, R21, UR8, R4.reuse ;  /* 0x0000000815147c19 */ /* 0x100fe40008001204 */
[----:B------:R-:W-:-:S03]  /*7920*/  SHF.R.U32.HI R23, RZ, UR8, R4 ;  /* 0x00000008ff177c19 */ /* 0x000fc60008011604 */
[----:B------:R-:W-:Y:S02]  /*7930*/  IMAD.MOV.U32 R4, RZ, RZ, R20 ;  /* 0x000000ffff047224 */ /* 0x000fe400078e0014 */
[----:B------:R-:W-:Y:S01]  /*7940*/  IMAD.MOV.U32 R5, RZ, RZ, R23 ;  /* 0x000000ffff057224 */ /* 0x000fe200078e0017 */
[----:B0-----:R-:W-:Y:S06]  /*7950*/  @!P0 BRA `(.L_x_176) ;  /* 0x0000000000288947 */ /* 0x001fec0003800000 */
        /* <DEDUP_REMOVED lines=10> */
.L_x_176:
[----:B------:R-:W-:Y:S01]  /*7a00*/  ISETP.NE.AND P0, PT, R2, 0x1, PT ;  /* 0x000000010200780c */ /* 0x000fe20003f05270 */
[----:B------:R-:W-:Y:S01]  /*7a10*/  ULDC UR8, c[0x0][0x648] ;  /* 0x0001920000087ab9 */ /* 0x000fe20000000800 */
[----:B------:R-:W-:Y:S01]  /*7a20*/  LOP3.LUT R21, R21, UR7, RZ, 0xc0, !PT ;  /* 0x0000000715157c12 */ /* 0x000fe2000f8ec0ff */
[----:B-1----:R-:W-:Y:S01]  /*7a30*/  IMAD.MOV R24, RZ, RZ, -R24 ;  /* 0x000000ffff187224 */ /* 0x002fe200078e0a18 */
[----:B------:R-:W-:Y:S01]  /*7a40*/  SHF.R.U64 R4, R4, UR8, R5 ;  /* 0x0000000804047c19 */ /* 0x000fe20008001205 */
[----:B------:R-:W-:Y:S01]  /*7a50*/  ULDC UR8, c[0x0][0x638] ;  /* 0x00018e0000087ab9 */ /* 0x000fe20000000800 */
[----:B------:R-:W-:Y:S01]  /*7a60*/  LOP3.LUT R19, R19, UR4, RZ, 0xc0, !PT ;  /* 0x0000000413137c12 */ /* 0x000fe2000f8ec0ff */
[----:B------:R-:W-:Y:S01]  /*7a70*/  ULDC UR9, c[0x0][0x610] ;  /* 0x0001840000097ab9 */ /* 0x000fe20000000800 */
[----:B------:R-:W-:Y:S02]  /*7a80*/  IMAD.MOV.U32 R6, RZ, RZ, R14 ;  /* 0x000000ffff067224 */ /* 0x000fe400078e000e */
[----:B------:R-:W-:-:S02]  /*7a90*/  IMAD.MOV R5, RZ, RZ, -R4 ;  /* 0x000000ffff057224 */ /* 0x000fc400078e0a04 */
[----:B------:R-:W-:Y:S02]  /*7aa0*/  IMAD R4, R4, UR5, R21 ;  /* 0x0000000504047c24 */ /* 0x000fe4000f8e0215 */
[----:B--2---:R-:W-:Y:S02]  /*7ab0*/  @P0 IMAD R15, R22, R24, R13 ;  /* 0x00000018160f0224 */ /* 0x004fe400078e020d */
[----:B------:R-:W-:Y:S01]  /*7ac0*/  IMAD R20, R5, UR8, R20 ;  /* 0x0000000805147c24 */ /* 0x000fe2000f8e0214 */
[----:B------:R-:W-:Y:S01]  /*7ad0*/  ULDC UR8, c[0x0][0x600] ;  /* 0x0001800000087ab9 */ /* 0x000fe20000000800 */
[----:B------:R-:W-:Y:S02]  /*7ae0*/  IMAD R15, R4, UR9, R15 ;  /* 0x00000009040f7c24 */ /* 0x000fe4000f8e020f */
[----:B------:R-:W-:Y:S02]  /*7af0*/  IMAD R20, R20, UR8, R19 ;  /* 0x0000000814147c24 */ /* 0x000fe4000f8e0213 */
[----:B------:R-:W-:-:S03]  /*7b00*/  IMAD.MOV.U32 R4, RZ, RZ, 0x1 ;  /* 0x00000001ff047424 */ /* 0x000fc600078e00ff */
[----:B------:R-:W-:Y:S02]  /*7b10*/  SEL R19, R20, R15, !P0 ;  /* 0x0000000f14137207 */ /* 0x000fe40004000000 */
[----:B------:R-:W-:-:S07]  /*7b20*/  SEL R13, R15, R20, !P0 ;  /* 0x000000140f0d7207 */ /* 0x000fce0004000000 */
.L_x_174:
[----:B------:R-:W-:Y:S05]  /*7b30*/  BSYNC B1 ;  /* 0x0000000000017941 */ /* 0x000fea0003800000 */
.L_x_173:
[----:B------:R-:W-:-:S13]  /*7b40*/  LOP3.LUT P0, RZ, R4, 0xff, RZ, 0xc0, !PT ;  /* 0x000000ff04ff7812 */ /* 0x000fda000780c0ff */
[----:B------:R-:W-:Y:S05]  /*7b50*/  @P0 BRA `(.L_x_177) ;  /* 0xfffffff4002c0947 */ /* 0x000fea000383ffff */
[----:B------:R-:W-:Y:S05]  /*7b60*/  BSYNC B0 ;  /* 0x0000000000007941 */ /* 0x000fea0003800000 */
.L_x_166:
[----:B------:R-:W-:-:S03]  /*7b70*/  UMOV UR8, 0xffffffff ;  /* 0xffffffff00087882 */ /* 0x000fc60000000000 */
[----:B------:R-:W-:Y:S05]  /*7b80*/  BRA.DIV UR8, `(.L_x_178) ;  /* 0x0000000608147947 */ /* 0x000fea000b800000 */
[----:B------:R-:W-:-:S13]  /*7b90*/  ELECT P6, URZ, PT ;  /* 0x00000000003f782f */ /* 0x000fda00038c0000 */
.L_x_192:
[----:B------:R-:W-:Y:S04]  /*7ba0*/  BSSY B0, `(.L_x_179) ;  /* 0x000002b000007945 */ /* 0x000fe80003800000 */
[----:B------:R-:W-:Y:S05]  /*7bb0*/  @!P6 BRA `(.L_x_180) ;  /* 0x0000000000a4e947 */ /* 0x000fea0003800000 */
[----:B------:R-:W-:-:S04]  /*7bc0*/  LOP3.LUT R18, R18, 0x2, RZ, 0xfc, !PT ;  /* 0x0000000212127812 */ /* 0x000fc800078efcff */
[----:B------:R-:W-:-:S13]  /*7bd0*/  ISETP.NE.AND P0, PT, R18, 0x3, PT ;  /* 0x000000031200780c */ /* 0x000fda0003f05270 */
[----:B------:R-:W-:Y:S05]  /*7be0*/  @!P0 BRA `(.L_x_181) ;  /* 0x0000000000048947 */ /* 0x000fea0003800000 */
[----:B------:R-:W-:Y:S01]  /*7bf0*/  BPT.TRAP 0x1 ;  /* 0x000000040000795c */ /* 0x000fe20000300000 */
.L_x_181:
[----:B------:R-:W0:Y:S01]  /*7c00*/  S2R R3, SR_CgaCtaId ;  /* 0x0000000000037919 */ /* 0x000e220000008800 */
[----:B------:R-:W-:Y:S02]  /*7c10*/  MOV R0, 0x400 ;  /* 0x0000040000007802 */ /* 0x000fe40000000f00 */
[----:B------:R-:W-:Y:S02]  /*7c20*/  SHF.L.U32 R2, R10, 0x1f, RZ ;  /* 0x0000001f0a027819 */ /* 0x000fe400000006ff */
[----:B0-----:R-:W-:-:S05]  /*7c30*/  LEA R0, R3, R0, 0x18 ;  /* 0x0000000003007211 */ /* 0x001fca00078ec0ff */
[----:B------:R-:W-:-:S04]  /*7c40*/  VIADD R0, R0, 0x20 ;  /* 0x0000002000007836 */ /* 0x000fc80000000000 */
[C---:B------:R-:W-:Y:S02]  /*7c50*/  IMAD R5, R9.reuse, 0x8, R0 ;  /* 0x0000000809057824 */ /* 0x040fe400078e0200 */
[----:B------:R-:W-:Y:S02]  /*7c60*/  VIADD R9, R9, 0x1 ;  /* 0x0000000109097836 */ /* 0x000fe40000000000 */
[----:B------:R-:W0:Y:S03]  /*7c70*/  SYNCS.PHASECHK.TRANS64.TRYWAIT P0, [R5+URZ], R2 ;  /* 0x00000002050075a7 */ /* 0x000e26000800017f */
[----:B------:R-:W-:-:S04]  /*7c80*/  ISETP.NE.AND P1, PT, R9, 0x4, PT ;  /* 0x000000040900780c */ /* 0x000fc80003f25270 */
[----:B------:R-:W-:Y:S02]  /*7c90*/  SEL R3, RZ, 0x1, P1 ;  /* 0x00000001ff037807 */ /* 0x000fe40000800000 */
[----:B------:R-:W-:Y:S02]  /*7ca0*/  SEL R9, R9, RZ, P1 ;  /* 0x000000ff09097207 */ /* 0x000fe40000800000 */
[----:B------:R-:W-:-:S03]  /*7cb0*/  LOP3.LUT R10, R10, R3, RZ, 0x3c, !PT ;  /* 0x000000030a0a7212 */ /* 0x000fc600078e3cff */
[----:B------:R-:W-:Y:S01]  /*7cc0*/  IMAD R7, R9, 0x8, R0 ;  /* 0x0000000809077824 */ /* 0x000fe200078e0200 */
[----:B------:R-:W-:Y:S01]  /*7cd0*/  SHF.L.U32 R4, R10, 0x1f, RZ ;  /* 0x0000001f0a047819 */ /* 0x000fe200000006ff */
[----:B0-----:R-:W-:Y:S06]  /*7ce0*/  @!P0 BRA `(.L_x_182) ;  /* 0x0000000000dc8947 */ /* 0x001fec0003800000 */
.L_x_193:
[----:B------:R-:W1:Y:S01]  /*7cf0*/  SYNCS.PHASECHK.TRANS64.TRYWAIT P0, [R7+URZ], R4 ;  /* 0x00000004070075a7 */ /* 0x000e62000800017f */
[----:B0-----:R-:W-:-:S05]  /*7d00*/  VIADD R2, R9, 0x1 ;  /* 0x0000000109027836 */ /* 0x001fca0000000000 */
[----:B------:R-:W-:-:S04]  /*7d10*/  ISETP.NE.AND P1, PT, R2, 0x4, PT ;  /* 0x000000040200780c */ /* 0x000fc80003f25270 */
[----:B------:R-:W-:Y:S02]  /*7d20*/  SEL R3, RZ, 0x1, P1 ;  /* 0x00000001ff037807 */ /* 0x000fe40000800000 */
[----:B------:R-:W-:Y:S02]  /*7d30*/  SEL R9, R2, RZ, P1 ;  /* 0x000000ff02097207 */ /* 0x000fe40000800000 */
[----:B------:R-:W-:-:S03]  /*7d40*/  LOP3.LUT R11, R10, R3, RZ, 0x3c, !PT ;  /* 0x000000030a0b7212 */ /* 0x000fc600078e3cff */
[----:B------:R-:W-:Y:S01]  /*7d50*/  IMAD R6, R9, 0x8, R0 ;  /* 0x0000000809067824 */ /* 0x000fe200078e0200 */
[----:B------:R-:W-:Y:S01]  /*7d60*/  SHF.L.U32 R5, R11, 0x1f, RZ ;  /* 0x0000001f0b057819 */ /* 0x000fe200000006ff */
[----:B-1----:R-:W-:Y:S06]  /*7d70*/  @!P0 BRA `(.L_x_183) ;  /* 0x0000000000cc8947 */ /* 0x002fec0003800000 */
.L_x_194:
[----:B------:R-:W1:Y:S01]  /*7d80*/  SYNCS.PHASECHK.TRANS64.TRYWAIT P0, [R6+URZ], R5 ;  /* 0x00000005060075a7 */ /* 0x000e62000800017f */
[----:B------:R-:W-:-:S05]  /*7d90*/  VIADD R2, R9, 0x1 ;  /* 0x0000000109027836 */ /* 0x000fca0000000000 */
[----:B------:R-:W-:-:S04]  /*7da0*/  ISETP.NE.AND P1, PT, R2, 0x4, PT ;  /* 0x000000040200780c */ /* 0x000fc80003f25270 */
[----:B0-----:R-:W-:Y:S02]  /*7db0*/  SEL R4, RZ, 0x1, P1 ;  /* 0x00000001ff047807 */ /* 0x001fe40000800000 */
[----:B------:R-:W-:Y:S02]  /*7dc0*/  SEL R3, R2, RZ, P1 ;  /* 0x000000ff02037207 */ /* 0x000fe40000800000 */
[----:B------:R-:W-:Y:S01]  /*7dd0*/  LOP3.LUT R4, R11, R4, RZ, 0x3c, !PT ;  /* 0x000000040b047212 */ /* 0x000fe200078e3cff */
[----:B-1----:R-:W-:Y:S06]  /*7de0*/  @!P0 BRA `(.L_x_184) ;  /* 0x0000000000c48947 */ /* 0x002fec0003800000 */
.L_x_195:
[----:B------:R-:W-:Y:S01]  /*7df0*/  IMAD R3, R3, 0x8, R0 ;  /* 0x0000000803037824 */ /* 0x000fe200078e0200 */
[----:B------:R-:W-:-:S07]  /*7e00*/  SHF.L.U32 R0, R4, 0x1f, RZ ;  /* 0x0000001f04007819 */ /* 0x000fce00000006ff */
.L_x_185:
[----:B-1----:R1:W2:Y:S02]  /*7e10*/  SYNCS.PHASECHK.TRANS64.TRYWAIT P0, [R3+URZ], R0 ;  /* 0x00000000030075a7 */ /* 0x0022a4000800017f */
[----:B--2---:R-:W-:Y:S05]  /*7e20*/  @!P0 NANOSLEEP.SYNCS 0x989680 ;  /* 0x009896800000895d */ /* 0x004fea0003900000 */
[----:B------:R-:W2:Y:S02]  /*7e30*/  @!P0 SYNCS.PHASECHK.TRANS64 P0, [R3+URZ], R0 ;  /* 0x00000000030085a7 */ /* 0x000ea4000800007f */
[----:B--2---:R-:W-:Y:S05]  /*7e40*/  @!P0 BRA `(.L_x_185) ;  /* 0xfffffffc00f08947 */ /* 0x004fea000383ffff */
.L_x_180:
[----:B------:R-:W-:Y:S05]  /*7e50*/  BSYNC B0 ;  /* 0x0000000000007941 */ /* 0x000fea0003800000 */
.L_x_179:
[----:B------:R-:W-:Y:S05]  /*7e60*/  EXIT ;  /* 0x000000000000794d */ /* 0x000fea0003800000 */
.L_x_21:
[----:B-1----:R1:W2:Y:S02]  /*7e70*/  SYNCS.PHASECHK.TRANS64.TRYWAIT P1, [R3+URZ], R0 ;  /* 0x00000000030075a7 */ /* 0x0022a4000802017f */
[----:B--2---:R-:W-:Y:S05]  /*7e80*/  @!P1 NANOSLEEP.SYNCS 0x989680 ;  /* 0x009896800000995d */ /* 0x004fea0003900000 */
[----:B------:R-:W2:Y:S02]  /*7e90*/  @!P1 SYNCS.PHASECHK.TRANS64 P1, [R3+URZ], R0 ;  /* 0x00000000030095a7 */ /* 0x000ea4000802007f */
[----:B--2---:R-:W-:Y:S05]  /*7ea0*/  @!P1 BRA `(.L_x_21) ;  /* 0xfffffffc00f09947 */ /* 0x004fea000383ffff */
[----:B------:R-:W-:Y:S05]  /*7eb0*/  BRA `(.L_x_20) ;  /* 0xffffff98003c7947 */ /* 0x000fea000383ffff */
.L_x_26:
[----:B-1----:R1:W2:Y:S02]  /*7ec0*/  SYNCS.PHASECHK.TRANS64.TRYWAIT P1, [R5+URZ], R4 ;  /* 0x00000004050075a7 */ /* 0x0022a4000802017f */
[----:B--2---:R-:W-:Y:S05]  /*7ed0*/  @!P1 NANOSLEEP.SYNCS 0x989680 ;  /* 0x009896800000995d */ /* 0x004fea0003900000 */
[----:B------:R-:W2:Y:S02]  /*7ee0*/  @!P1 SYNCS.PHASECHK.TRANS64 P1, [R5+URZ], R4 ;  /* 0x00000004050095a7 */ /* 0x000ea4000802007f */
[----:B--2---:R-:W-:Y:S05]  /*7ef0*/  @!P1 BRA `(.L_x_26) ;  /* 0xfffffffc00f09947 */ /* 0x004fea000383ffff */
[----:B------:R-:W-:Y:S05]  /*7f00*/  BRA `(.L_x_25) ;  /* 0xffffff9c00187947 */ /* 0x000fea000383ffff */
.L_x_167:
[----:B------:R-:W-:Y:S01]  /*7f10*/  BSSY B1, `(.L_x_186) ;  /* 0x0000006000017945 */ /* 0x000fe20003800000 */
[----:B------:R-:W-:-:S07]  /*7f20*/  IMAD.MOV.U32 R15, RZ, RZ, -0x1 ;  /* 0xffffffffff0f7424 */ /* 0x000fce00078e00ff */
[----:B------:R-:W-:Y:S05]  /*7f30*/  WARPSYNC.COLLECTIVE R15, `(.L_x_187) ;  /* 0x000000000f0c7348 */ /* 0x000fea0003c00000 */
[----:B------:R-:W-:Y:S02]  /*7f40*/  ELECT P6, UR62, PT ;  /* 0x00000000003e782f */ /* 0x000fe400038c0000 */
[----:B------:R-:W-:Y:S01]  /*7f50*/  MOV R14, UR62 ;  /* 0x0000003e000e7c02 */ /* 0x000fe20008000f00 */
[----:B------:R-:W-:Y:S10]  /*7f60*/  ENDCOLLECTIVE ;  /* 0x000000000000791b */ /* 0x000ff40003800000 */
.L_x_187:
[----:B------:R-:W-:Y:S05]  /*7f70*/  BSYNC B1 ;  /* 0x0000000000017941 */ /* 0x000fea0003800000 */
.L_x_186:
[----:B------:R-:W-:Y:S05]  /*7f80*/  BRA `(.L_x_188) ;  /* 0xfffffff0002c7947 */ /* 0x000fea000383ffff */
.L_x_170:
[----:B-1----:R1:W2:Y:S02]  /*7f90*/  SYNCS.PHASECHK.TRANS64.TRYWAIT P0, [R20+URZ+0x20], R13 ;  /* 0x0000200d140075a7 */ /* 0x0022a4000800017f */
[----:B--2---:R-:W-:Y:S05]  /*7fa0*/  @!P0 NANOSLEEP.SYNCS 0x989680 ;  /* 0x009896800000895d */ /* 0x004fea0003900000 */
[----:B------:R-:W2:Y:S02]  /*7fb0*/  @!P0 SYNCS.PHASECHK.TRANS64 P0, [R20+URZ+0x20], R13 ;  /* 0x0000200d140085a7 */ /* 0x000ea4000800007f */
[----:B--2---:R-:W-:Y:S05]  /*7fc0*/  @!P0 BRA `(.L_x_170) ;  /* 0xfffffffc00f08947 */ /* 0x004fea000383ffff */
[----:B------:R-:W-:Y:S05]  /*7fd0*/  BRA `(.L_x_189) ;  /* 0xfffffff000687947 */ /* 0x000fea000383ffff */
.L_x_178:
[----:B------:R-:W-:Y:S01]  /*7fe0*/  BSSY B0, `(.L_x_190) ;  /* 0x0000006000007945 */ /* 0x000fe20003800000 */
[----:B------:R-:W-:-:S07]  /*7ff0*/  IMAD.MOV.U32 R15, RZ, RZ, -0x1 ;  /* 0xffffffffff0f7424 */ /* 0x000fce00078e00ff */
[----:B------:R-:W-:Y:S05]  /*8000*/  WARPSYNC.COLLECTIVE R15, `(.L_x_191) ;  /* 0x000000000f0c7348 */ /* 0x000fea0003c00000 */
[----:B------:R-:W-:Y:S02]  /*8010*/  ELECT P6, UR62, PT ;  /* 0x00000000003e782f */ /* 0x000fe400038c0000 */
[----:B------:R-:W-:Y:S01]  /*8020*/  MOV R14, UR62 ;  /* 0x0000003e000e7c02 */ /* 0x000fe20008000f00 */
[----:B------:R-:W-:Y:S10]  /*8030*/  ENDCOLLECTIVE ;  /* 0x000000000000791b */ /* 0x000ff40003800000 */
.L_x_191:
[----:B------:R-:W-:Y:S05]  /*8040*/  BSYNC B0 ;  /* 0x0000000000007941 */ /* 0x000fea0003800000 */
.L_x_190:
[----:B------:R-:W-:Y:S05]  /*8050*/  BRA `(.L_x_192) ;  /* 0xfffffff800d07947 */ /* 0x000fea000383ffff */
.L_x_182:
[----:B0-----:R0:W1:Y:S02]  /*8060*/  SYNCS.PHASECHK.TRANS64.TRYWAIT P0, [R5+URZ], R2 ;  /* 0x00000002050075a7 */ /* 0x001064000800017f */
[----:B-1----:R-:W-:Y:S05]  /*8070*/  @!P0 NANOSLEEP.SYNCS 0x989680 ;  /* 0x009896800000895d */ /* 0x002fea0003900000 */
[----:B------:R-:W1:Y:S02]  /*8080*/  @!P0 SYNCS.PHASECHK.TRANS64 P0, [R5+URZ], R2 ;  /* 0x00000002050085a7 */ /* 0x000e64000800007f */
[----:B-1----:R-:W-:Y:S05]  /*8090*/  @!P0 BRA `(.L_x_182) ;  /* 0xfffffffc00f08947 */ /* 0x002fea000383ffff */
[----:B------:R-:W-:Y:S05]  /*80a0*/  BRA `(.L_x_193) ;  /* 0xfffffffc00107947 */ /* 0x000fea000383ffff */
.L_x_183:
[----:B0-----:R0:W1:Y:S02]  /*80b0*/  SYNCS.PHASECHK.TRANS64.TRYWAIT P0, [R7+URZ], R4 ;  /* 0x00000004070075a7 */ /* 0x001064000800017f */
[----:B-1----:R-:W-:Y:S05]  /*80c0*/  @!P0 NANOSLEEP.SYNCS 0x989680 ;  /* 0x009896800000895d */ /* 0x002fea0003900000 */
[----:B------:R-:W1:Y:S02]  /*80d0*/  @!P0 SYNCS.PHASECHK.TRANS64 P0, [R7+URZ], R4 ;  /* 0x00000004070085a7 */ /* 0x000e64000800007f */
[----:B-1----:R-:W-:Y:S05]  /*80e0*/  @!P0 BRA `(.L_x_183) ;  /* 0xfffffffc00f08947 */ /* 0x002fea000383ffff */
[----:B------:R-:W-:Y:S05]  /*80f0*/  BRA `(.L_x_194) ;  /* 0xfffffffc00207947 */ /* 0x000fea000383ffff */
.L_x_184:
[----:B0-----:R0:W1:Y:S02]  /*8100*/  SYNCS.PHASECHK.TRANS64.TRYWAIT P0, [R6+URZ], R5 ;  /* 0x00000005060075a7 */ /* 0x001064000800017f */
[----:B-1----:R-:W-:Y:S05]  /*8110*/  @!P0 NANOSLEEP.SYNCS 0x989680 ;  /* 0x009896800000895d */ /* 0x002fea0003900000 */
[----:B------:R-:W1:Y:S02]  /*8120*/  @!P0 SYNCS.PHASECHK.TRANS64 P0, [R6+URZ], R5 ;  /* 0x00000005060085a7 */ /* 0x000e64000800007f */
[----:B-1----:R-:W-:Y:S05]  /*8130*/  @!P0 BRA `(.L_x_184) ;  /* 0xfffffffc00f08947 */ /* 0x002fea000383ffff */
[----:B------:R-:W-:Y:S05]  /*8140*/  BRA `(.L_x_195) ;  /* 0xfffffffc00287947 */ /* 0x000fea000383ffff */
.L_x_196:
[----:B------:R-:W-:-:S00]  /*8150*/  BRA `(.L_x_196) ;  /* 0xfffffffc00fc7947 */ /* 0x000fc0000383ffff */
[----:B------:R-:W-:-:S00]  /*8160*/  NOP ;  /* 0x0000000000007918 */ /* 0x000fc00000000000 */
        /* <DEDUP_REMOVED lines=9> */
.L_x_197:


//--------------------- .nv.global.init           --------------------------
	.section	.nv.global.init,"aw",@progbits
.nv.global.init:
	.type		$str$22,@object
	.size		$str$22,($str$23 - $str$22)
$str$22:
        /*0000*/ 	.byte	0x6b, 0x5f, 0x74, 0x69, 0x6c, 0x65, 0x5f, 0x63, 0x6f, 0x75, 0x6e, 0x74, 0x20, 0x3e, 0x3d, 0x20
        /*0010*/ 	.byte	0x31, 0x00
	.type		$str$23,@object
	.size		$str$23,(__unnamed_1 - $str$23)
$str$23:
        /*0012*/ 	.byte	0x2f, 0x74, 0x6d, 0x70, 0x2f, 0x63, 0x75, 0x74, 0x6c, 0x61, 0x73, 0x73, 0x5f, 0x73, 0x77, 0x65
        /*0022*/ 	.byte	0x65, 0x70, 0x5f, 0x73, 0x72, 0x63, 0x2f, 0x69, 0x6e, 0x63, 0x6c, 0x75, 0x64, 0x65, 0x2f, 0x63
        /*0032*/ 	.byte	0x75, 0x74, 0x6c, 0x61, 0x73, 0x73, 0x2f, 0x67, 0x65, 0x6d, 0x6d, 0x2f, 0x63, 0x6f, 0x6c, 0x6c
        /*0042*/ 	.byte	0x65, 0x63, 0x74, 0x69, 0x76, 0x65, 0x2f, 0x73, 0x6d, 0x39, 0x30, 0x5f, 0x6d, 0x6d, 0x61, 0x5f
        /*0052*/ 	.byte	0x74, 0x6d, 0x61, 0x5f, 0x67, 0x6d, 0x6d, 0x61, 0x5f, 0x73, 0x73, 0x5f, 0x77, 0x61, 0x72, 0x70
        /*0062*/ 	.byte	0x73, 0x70, 0x65, 0x63, 0x69, 0x61, 0x6c, 0x69, 0x7a, 0x65, 0x64, 0x2e, 0x68, 0x70, 0x70, 0x00
	.type		__unnamed_1,@object
	.size		__unnamed_1,(.L_0 - __unnamed_1)
__unnamed_1:
        /*0072*/ 	.byte	0x76, 0x6f, 0x69, 0x64, 0x20, 0x63, 0x75, 0x74, 0x6c, 0x61, 0x73, 0x73, 0x3a, 0x3a, 0x67, 0x65
        /* <DEDUP_REMOVED lines=180> */
        /*0bc2*/ 	.byte	0x75, 0x74, 0x65, 0x3a, 0x3a, 0x69, 0x64, 0x65, 0x6e, 0x74, 0x69, 0x74, 0x79, 0x5d, 0x00
.L_0:


//--------------------- .nv.shared._ZN7cutlass13device_kernelINS_4gemm6kernel13GemmUniversalIN4cute5tupleIJiiiiEEENS1_10collective13CollectiveMmaINS1_34MainloopSm90TmaGmmaWarpSpecializedILi4ENS5_IJNS4_1CILi2EEESB_NSA_ILi1EEEEEENS1_35KernelTmaWarpSpecializedCooperativeEEENS5_IJNSA_ILi128EEESG_NSA_ILi64EEEEEENS_6half_tENS5_IJlSC_lEEESJ_SK_NS4_8TiledMMAINS4_8MMA_AtomIJNS4_4SM904GMMA26MMA_64x128x16_F32F16F16_SSILNSO_5MajorE0ELSQ_0ELNSO_7ScaleInE1ELSR_1EEEEEENS4_6LayoutINS5_IJSB_SC_SC_EEENS5_IJSC_NSA_ILi0EEESW_EEEEENS5_IJNS4_10UnderscoreESZ_SZ_EEEEENS4_23SM90_TMA_LOAD_MULTICASTENS4_14ComposedLayoutINS4_7SwizzleILi3ELi4ELi3EEENS4_18smem_ptr_flag_bitsILi16EEENSU_INS5_IJNSA_ILi8EEESH_EEENS5_IJSH_SC_EEEEEEEvNS4_8identityES12_S1C_vS1D_EENS_8epilogue10collective6detail29Sm90TmaWarpSpecializedAdapterINS1G_15DefaultEpilogueISJ_SK_SK_NS1F_6thread17LinearCombinationISJ_Li1EffLNS1K_9ScaleType4KindE0ELNS_15FloatRoundStyleE2ESJ_EENS1_15EpilogueDefaultEEEEEvvEEEEvNT_6ParamsE --------------------------
	.section	.nv.shared._ZN7cutlass13device_kernelINS_4gemm6kernel13GemmUniversalIN4cute5tupleIJiiiiEEENS1_10collective13CollectiveMmaINS1_34MainloopSm90TmaGmmaWarpSpecializedILi4ENS5_IJNS4_1CILi2EEESB_NSA_ILi1EEEEEENS1_35KernelTmaWarpSpecializedCooperativeEEENS5_IJNSA_ILi128EEESG_NSA_ILi64EEEEEENS_6half_tENS5_IJlSC_lEEESJ_SK_NS4_8TiledMMAINS4_8MMA_AtomIJNS4_4SM904GMMA26MMA_64x128x16_F32F16F16_SSILNSO_5MajorE0ELSQ_0ELNSO_7ScaleInE1ELSR_1EEEEEENS4_6LayoutINS5_IJSB_SC_SC_EEENS5_IJSC_NSA_ILi0EEESW_EEEEENS5_IJNS4_10UnderscoreESZ_SZ_EEEEENS4_23SM90_TMA_LOAD_MULTICASTENS4_14ComposedLayoutINS4_7SwizzleILi3ELi4ELi3EEENS4_18smem_ptr_flag_bitsILi16EEENSU_INS5_IJNSA_ILi8EEESH_EEENS5_IJSH_SC_EEEEEEEvNS4_8identityES12_S1C_vS1D_EENS_8epilogue10collective6detail29Sm90TmaWarpSpecializedAdapterINS1G_15DefaultEpilogueISJ_SK_SK_NS1F_6thread17LinearCombinationISJ_Li1EffLNS1K_9ScaleType4KindE0ELNS_15FloatRoundStyleE2ESJ_EENS1_15EpilogueDefaultEEEEEvvEEEEvNT_6ParamsE,"aw",@nobits
	.sectionflags	@""
	.align	16
	.zero		1024


//--------------------- .nv.shared.reserved.0     --------------------------
	.section	.nv.shared.reserved.0,"aw",@nobits
	.weak		__nv_reservedSMEM_offset_0_alias
	.size		__nv_reservedSMEM_offset_0_alias, 0, 0
	.other		__nv_reservedSMEM_offset_0_alias,@"STO_CUDA_RESERVED_SHARED STV_DEFAULT"
__nv_reservedSMEM_offset_0_alias:
	.zero		0


//--------------------- .nv.global                --------------------------
	.section	.nv.global,"aw",@nobits
.nv.global:
	.type		_ZN39_INTERNAL_14127705_4_k_cu_dfcd5a53_37784cute1_E,@object
	.size		_ZN39_INTERNAL_14127705_4_k_cu_dfcd5a53_37784cute1_E,(_ZN39_INTERNAL_14127705_4_k_cu_dfcd5a53_37784cuda3std3__45__cpo6cbeginE - _ZN39_INTERNAL_14127705_4_k_cu_dfcd5a53_37784cute1_E)
_ZN39_INTERNAL_14127705_4_k_cu_dfcd5a53_37784cute1_E:
	.zero		1
	.type		_ZN39_INTERNAL_14127705_4_k_cu_dfcd5a53_37784cuda3std3__45__cpo6cbeginE,@object
	.size		_ZN39_INTERNAL_14127705_4_k_cu_dfcd5a53_37784cuda3std3__45__cpo6cbeginE,(_ZN39_INTERNAL_14127705_4_k_cu_dfcd5a53_37784cuda3std3__48in_placeE - _ZN39_INTERNAL_14127705_4_k_cu_dfcd5a53_37784cuda3std3__45__cpo6cbeginE)
_ZN39_INTERNAL_14127705_4_k_cu_dfcd5a53_37784cuda3std3__45__cpo6cbeginE:
	.zero		1
	.type		_ZN39_INTERNAL_14127705_4_k_cu_dfcd5a53_37784cuda3std3__48in_placeE,@object
	.size		_ZN39_INTERNAL_14127705_4_k_cu_dfcd5a53_37784cuda3std3__48in_placeE,(_ZN39_INTERNAL_14127705_4_k_cu_dfcd5a53_37784cuda3std6ranges3__45__cpo9iter_moveE - _ZN39_INTERNAL_14127705_4_k_cu_dfcd5a53_37784cuda3std3__48in_placeE)
_ZN39_INTERNAL_14127705_4_k_cu_dfcd5a53_37784cuda3std3__48in_placeE:
	.zero		1
	.type		_ZN39_INTERNAL_14127705_4_k_cu_dfcd5a53_37784cuda3std6ranges3__45__cpo9iter_moveE,@object
	.size		_ZN39_INTERNAL_14127705_4_k_cu_dfcd5a53_37784cuda3std6ranges3__45__cpo9iter_moveE,(_ZN39_INTERNAL_14127705_4_k_cu_dfcd5a53_37784cuda3std3__45__cpo5beginE - _ZN39_INTERNAL_14127705_4_k_cu_dfcd5a53_37784cuda3std6ranges3__45__cpo9iter_moveE)
_ZN39_INTERNAL_14127705_4_k_cu_dfcd5a53_37784cuda3std6ranges3__45__cpo9iter_moveE:
	.zero		1
	.type		_ZN39_INTERNAL_14127705_4_k_cu_dfcd5a53_37784cuda3std3__45__cpo5beginE,@object
	.size		_ZN39_INTERNAL_14127705_4_k_cu_dfcd5a53_37784cuda3std3__45__cpo5beginE,(_ZN39_INTERNAL_14127705_4_k_cu_dfcd5a53_37784cuda3std3__441_GLOBAL__N__14127705_4_k_cu_dfcd5a53_37786ignoreE - _ZN39_INTERNAL_14127705_4_k_cu_dfcd5a53_37784cuda3std3__45__cpo5beginE)
_ZN39_INTERNAL_14127705_4_k_cu_dfcd5a53_37784cuda3std3__45__cpo5beginE:
	.zero		1
	.type		_ZN39_INTERNAL_14127705_4_k_cu_dfcd5a53_37784cuda3std3__441_GLOBAL__N__14127705_4_k_cu_dfcd5a53_37786ignoreE,@object
	.size		_ZN39_INTERNAL_14127705_4_k_cu_dfcd5a53_37784cuda3std3__441_GLOBAL__N__14127705_4_k_cu_dfcd5a53_37786ignoreE,(_ZN39_INTERNAL_14127705_4_k_cu_dfcd5a53_37784cute7productE - _ZN39_INTERNAL_14127705_4_k_cu_dfcd5a53_37784cuda3std3__441_GLOBAL__N__14127705_4_k_cu_dfcd5a53_37786ignoreE)
_ZN39_INTERNAL_14127705_4_k_cu_dfcd5a53_37784cuda3std3__441_GLOBAL__N__14127705_4_k_cu_dfcd5a53_37786ignoreE:
	.zero		1
	.type		_ZN39_INTERNAL_14127705_4_k_cu_dfcd5a53_37784cute7productE,@object
	.size		_ZN39_INTERNAL_14127705_4_k_cu_dfcd5a53_37784cute7productE,(_ZN39_INTERNAL_14127705_4_k_cu_dfcd5a53_37784cuda3std3__45__cpo3endE - _ZN39_INTERNAL_14127705_4_k_cu_dfcd5a53_37784cute7productE)
_ZN39_INTERNAL_14127705_4_k_cu_dfcd5a53_37784cute7productE:
	.zero		1
	.type		_ZN39_INTERNAL_14127705_4_k_cu_dfcd5a53_37784cuda3std3__45__cpo3endE,@object
	.size		_ZN39_INTERNAL_14127705_4_k_cu_dfcd5a53_37784cuda3std3__45__cpo3endE,(_ZN39_INTERNAL_14127705_4_k_cu_dfcd5a53_37784cuda3std3__419piecewise_constructE - _ZN39_INTERNAL_14127705_4_k_cu_dfcd5a53_37784cuda3std3__45__cpo3endE)
_ZN39_INTERNAL_14127705_4_k_cu_dfcd5a53_37784cuda3std3__45__cpo3endE:
	.zero		1
	.type		_ZN39_INTERNAL_14127705_4_k_cu_dfcd5a53_37784cuda3std3__419piecewise_constructE,@object
	.size		_ZN39_INTERNAL_14127705_4_k_cu_dfcd5a53_37784cuda3std3__419piecewise_constructE,(_ZN39_INTERNAL_14127705_4_k_cu_dfcd5a53_37784cuda3std3__45__cpo4cendE - _ZN39_INTERNAL_14127705_4_k_cu_dfcd5a53_37784cuda3std3__419piecewise_constructE)
_ZN39_INTERNAL_14127705_4_k_cu_dfcd5a53_37784cuda3std3__419piecewise_constructE:
	.zero		1
	.type		_ZN39_INTERNAL_14127705_4_k_cu_dfcd5a53_37784cuda3std3__45__cpo4cendE,@object
	.size		_ZN39_INTERNAL_14127705_4_k_cu_dfcd5a53_37784cuda3std3__45__cpo4cendE,(_ZN39_INTERNAL_14127705_4_k_cu_dfcd5a53_37784cuda3std6ranges3__45__cpo4swapE - _ZN39_INTERNAL_14127705_4_k_cu_dfcd5a53_37784cuda3std3__45__cpo4cendE)
_ZN39_INTERNAL_14127705_4_k_cu_dfcd5a53_37784cuda3std3__45__cpo4cendE:
	.zero		1
	.type		_ZN39_INTERNAL_14127705_4_k_cu_dfcd5a53_37784cuda3std6ranges3__45__cpo4swapE,@object
	.size		_ZN39_INTERNAL_14127705_4_k_cu_dfcd5a53_37784cuda3std6ranges3__45__cpo4swapE,(.L_8 - _ZN39_INTERNAL_14127705_4_k_cu_dfcd5a53_37784cuda3std6ranges3__45__cpo4swapE)
_ZN39_INTERNAL_14127705_4_k_cu_dfcd5a53_37784cuda3std6ranges3__45__cpo4swapE:
	.zero		1
.L_8:


//--------------------- .nv.constant0._ZN7cutlass13device_kernelINS_4gemm6kernel13GemmUniversalIN4cute5tupleIJiiiiEEENS1_10collective13CollectiveMmaINS1_34MainloopSm90TmaGmmaWarpSpecializedILi4ENS5_IJNS4_1CILi2EEESB_NSA_ILi1EEEEEENS1_35KernelTmaWarpSpecializedCooperativeEEENS5_IJNSA_ILi128EEESG_NSA_ILi64EEEEEENS_6half_tENS5_IJlSC_lEEESJ_SK_NS4_8TiledMMAINS4_8MMA_AtomIJNS4_4SM904GMMA26MMA_64x128x16_F32F16F16_SSILNSO_5MajorE0ELSQ_0ELNSO_7ScaleInE1ELSR_1EEEEEENS4_6LayoutINS5_IJSB_SC_SC_EEENS5_IJSC_NSA_ILi0EEESW_EEEEENS5_IJNS4_10UnderscoreESZ_SZ_EEEEENS4_23SM90_TMA_LOAD_MULTICASTENS4_14ComposedLayoutINS4_7SwizzleILi3ELi4ELi3EEENS4_18smem_ptr_flag_bitsILi16EEENSU_INS5_IJNSA_ILi8EEESH_EEENS5_IJSH_SC_EEEEEEEvNS4_8identityES12_S1C_vS1D_EENS_8epilogue10collective6detail29Sm90TmaWarpSpecializedAdapterINS1G_15DefaultEpilogueISJ_SK_SK_NS1F_6thread17LinearCombinationISJ_Li1EffLNS1K_9ScaleType4KindE0ELNS_15FloatRoundStyleE2ESJ_EENS1_15EpilogueDefaultEEEEEvvEEEEvNT_6ParamsE --------------------------
	.section	.nv.constant0._ZN7cutlass13device_kernelINS_4gemm6kernel13GemmUniversalIN4cute5tupleIJiiiiEEENS1_10collective13CollectiveMmaINS1_34MainloopSm90TmaGmmaWarpSpecializedILi4ENS5_IJNS4_1CILi2EEESB_NSA_ILi1EEEEEENS1_35KernelTmaWarpSpecializedCooperativeEEENS5_IJNSA_ILi128EEESG_NSA_ILi64EEEEEENS_6half_tENS5_IJlSC_lEEESJ_SK_NS4_8TiledMMAINS4_8MMA_AtomIJNS4_4SM904GMMA26MMA_64x128x16_F32F16F16_SSILNSO_5MajorE0ELSQ_0ELNSO_7ScaleInE1ELSR_1EEEEEENS4_6LayoutINS5_IJSB_SC_SC_EEENS5_IJSC_NSA_ILi0EEESW_EEEEENS5_IJNS4_10UnderscoreESZ_SZ_EEEEENS4_23SM90_TMA_LOAD_MULTICASTENS4_14ComposedLayoutINS4_7SwizzleILi3ELi4ELi3EEENS4_18smem_ptr_flag_bitsILi16EEENSU_INS5_IJNSA_ILi8EEESH_EEENS5_IJSH_SC_EEEEEEEvNS4_8identityES12_S1C_vS1D_EENS_8epilogue10collective6detail29Sm90TmaWarpSpecializedAdapterINS1G_15DefaultEpilogueISJ_SK_SK_NS1F_6thread17LinearCombinationISJ_Li1EffLNS1K_9ScaleType4KindE0ELNS_15FloatRoundStyleE2ESJ_EENS1_15EpilogueDefaultEEEEEvvEEEEvNT_6ParamsE,"a",@progbits
	.sectionflags	@""
	.align	4
.nv.constant0._ZN7cutlass13device_kernelINS_4gemm6kernel13GemmUniversalIN4cute5tupleIJiiiiEEENS1_10collective13CollectiveMmaINS1_34MainloopSm90TmaGmmaWarpSpecializedILi4ENS5_IJNS4_1CILi2EEESB_NSA_ILi1EEEEEENS1_35KernelTmaWarpSpecializedCooperativeEEENS5_IJNSA_ILi128EEESG_NSA_ILi64EEEEEENS_6half_tENS5_IJlSC_lEEESJ_SK_NS4_8TiledMMAINS4_8MMA_AtomIJNS4_4SM904GMMA26MMA_64x128x16_F32F16F16_SSILNSO_5MajorE0ELSQ_0ELNSO_7ScaleInE1ELSR_1EEEEEENS4_6LayoutINS5_IJSB_SC_SC_EEENS5_IJSC_NSA_ILi0EEESW_EEEEENS5_IJNS4_10UnderscoreESZ_SZ_EEEEENS4_23SM90_TMA_LOAD_MULTICASTENS4_14ComposedLayoutINS4_7SwizzleILi3ELi4ELi3EEENS4_18smem_ptr_flag_bitsILi16EEENSU_INS5_IJNSA_ILi8EEESH_EEENS5_IJSH_SC_EEEEEEEvNS4_8identityES12_S1C_vS1D_EENS_8epilogue10collective6detail29Sm90TmaWarpSpecializedAdapterINS1G_15DefaultEpilogueISJ_SK_SK_NS1F_6thread17LinearCombinationISJ_Li1EffLNS1K_9ScaleType4KindE0ELNS_15FloatRoundStyleE2ESJ_EENS1_15EpilogueDefaultEEEEEvvEEEEvNT_6ParamsE:
	.zero		1664


//--------------------- SYMBOLS --------------------------

	.type		.nv.reservedSmem.offset0,@object
	.size		.nv.reservedSmem.offset0,0x4
	.type		__assertfail,@function
